//
// Generated by NVIDIA NVVM Compiler
//
// Compiler Build ID: CL-36424714
// Cuda compilation tools, release 13.0, V13.0.88
// Based on NVVM 20.0.0
//

.version 9.0
.target sm_100
.address_size 64

	// .globl	_Z12BitonicMergeiPji
.extern .func  (.param .b32 func_retval0) vprintf
(
	.param .b64 vprintf_param_0,
	.param .b64 vprintf_param_1
)
;
// _ZZ12BitonicMergeiPjiE17sharedDeviceArray has been demoted
.global .align 1 .b8 $str[72] = {78, 95, 66, 108, 111, 99, 107, 67, 121, 99, 108, 101, 32, 58, 32, 37, 100, 32, 44, 32, 100, 105, 115, 112, 108, 97, 99, 101, 109, 101, 110, 116, 32, 58, 32, 32, 37, 100, 44, 32, 116, 111, 116, 97, 108, 97, 114, 114, 97, 121, 115, 105, 122, 101, 32, 58, 32, 37, 100, 44, 32, 99, 104, 117, 110, 107, 32, 58, 32, 37, 100};

.visible .entry _Z12BitonicMergeiPji(
	.param .u32 _Z12BitonicMergeiPji_param_0,
	.param .u64 .ptr .align 1 _Z12BitonicMergeiPji_param_1,
	.param .u32 _Z12BitonicMergeiPji_param_2
)
{
	.reg .pred 	%p<75>;
	.reg .b32 	%r<197>;
	.reg .b64 	%rd<5>;
	// demoted variable
	.shared .align 4 .b8 _ZZ12BitonicMergeiPjiE17sharedDeviceArray[4096];
	ld.param.u32 	%r90, [_Z12BitonicMergeiPji_param_0];
	ld.param.u64 	%rd2, [_Z12BitonicMergeiPji_param_1];
	ld.param.u32 	%r91, [_Z12BitonicMergeiPji_param_2];
	cvta.to.global.u64 	%rd3, %rd2;
	mov.u32 	%r92, %ctaid.x;
	mov.u32 	%r93, %ntid.x;
	mov.u32 	%r1, %tid.x;
	mad.lo.s32 	%r94, %r92, %r93, %r1;
	mul.wide.u32 	%rd4, %r94, 4;
	add.s64 	%rd1, %rd3, %rd4;
	ld.global.u32 	%r95, [%rd1];
	shl.b32 	%r96, %r1, 2;
	mov.u32 	%r97, _ZZ12BitonicMergeiPjiE17sharedDeviceArray;
	add.s32 	%r2, %r97, %r96;
	st.shared.u32 	[%r2], %r95;
	setp.lt.s32 	%p1, %r91, 2;
	@%p1 bra 	$L__BB0_52;
	mov.b32 	%r189, 1;
	mov.b32 	%r190, 0;
$L__BB0_2:
	mov.u32 	%r4, %r189;
	mov.b32 	%r100, 1;
	shl.b32 	%r101, %r100, %r4;
	and.b32  	%r5, %r101, %r1;
	and.b32  	%r6, %r4, 3;
	setp.eq.s32 	%p2, %r6, 0;
	mov.u32 	%r191, %r4;
	@%p2 bra 	$L__BB0_24;
	setp.ge.u32 	%p3, %r1, %r90;
	add.s32 	%r191, %r4, -1;
	mov.b32 	%r102, 1;
	shl.b32 	%r103, %r102, %r191;
	and.b32  	%r104, %r103, %r1;
	setp.ne.s32 	%p4, %r104, 0;
	or.pred  	%p5, %p3, %p4;
	@%p5 bra 	$L__BB0_9;
	setp.eq.s32 	%p6, %r5, 0;
	@%p6 bra 	$L__BB0_7;
	ld.shared.u32 	%r8, [%r2];
	mov.b32 	%r106, 4;
	shl.b32 	%r107, %r106, %r191;
	add.s32 	%r9, %r2, %r107;
	ld.shared.u32 	%r10, [%r9];
	setp.ge.s32 	%p7, %r8, %r10;
	@%p7 bra 	$L__BB0_9;
	st.shared.u32 	[%r2], %r10;
	st.shared.u32 	[%r9], %r8;
	bra.uni 	$L__BB0_9;
$L__BB0_7:
	ld.shared.u32 	%r11, [%r2];
	mov.b32 	%r108, 4;
	shl.b32 	%r109, %r108, %r191;
	add.s32 	%r12, %r2, %r109;
	ld.shared.u32 	%r13, [%r12];
	setp.le.s32 	%p8, %r11, %r13;
	@%p8 bra 	$L__BB0_9;
	st.shared.u32 	[%r2], %r13;
	st.shared.u32 	[%r12], %r11;
$L__BB0_9:
	bar.sync 	0;
	setp.eq.s32 	%p9, %r6, 1;
	@%p9 bra 	$L__BB0_24;
	setp.ge.u32 	%p10, %r1, %r90;
	add.s32 	%r191, %r4, -2;
	mov.b32 	%r110, 1;
	shl.b32 	%r111, %r110, %r191;
	and.b32  	%r112, %r111, %r1;
	setp.ne.s32 	%p11, %r112, 0;
	or.pred  	%p12, %p10, %p11;
	@%p12 bra 	$L__BB0_16;
	setp.eq.s32 	%p13, %r5, 0;
	@%p13 bra 	$L__BB0_14;
	ld.shared.u32 	%r15, [%r2];
	mov.b32 	%r114, 4;
	shl.b32 	%r115, %r114, %r191;
	add.s32 	%r16, %r2, %r115;
	ld.shared.u32 	%r17, [%r16];
	setp.ge.s32 	%p14, %r15, %r17;
	@%p14 bra 	$L__BB0_16;
	st.shared.u32 	[%r2], %r17;
	st.shared.u32 	[%r16], %r15;
	bra.uni 	$L__BB0_16;
$L__BB0_14:
	ld.shared.u32 	%r18, [%r2];
	mov.b32 	%r116, 4;
	shl.b32 	%r117, %r116, %r191;
	add.s32 	%r19, %r2, %r117;
	ld.shared.u32 	%r20, [%r19];
	setp.le.s32 	%p15, %r18, %r20;
	@%p15 bra 	$L__BB0_16;
	st.shared.u32 	[%r2], %r20;
	st.shared.u32 	[%r19], %r18;
$L__BB0_16:
	bar.sync 	0;
	setp.eq.s32 	%p16, %r6, 2;
	@%p16 bra 	$L__BB0_24;
	setp.ge.u32 	%p17, %r1, %r90;
	add.s32 	%r191, %r4, -3;
	mov.b32 	%r118, 1;
	shl.b32 	%r119, %r118, %r191;
	and.b32  	%r120, %r119, %r1;
	setp.ne.s32 	%p18, %r120, 0;
	or.pred  	%p19, %p17, %p18;
	@%p19 bra 	$L__BB0_23;
	setp.eq.s32 	%p20, %r5, 0;
	@%p20 bra 	$L__BB0_21;
	ld.shared.u32 	%r22, [%r2];
	mov.b32 	%r122, 4;
	shl.b32 	%r123, %r122, %r191;
	add.s32 	%r23, %r2, %r123;
	ld.shared.u32 	%r24, [%r23];
	setp.ge.s32 	%p21, %r22, %r24;
	@%p21 bra 	$L__BB0_23;
	st.shared.u32 	[%r2], %r24;
	st.shared.u32 	[%r23], %r22;
	bra.uni 	$L__BB0_23;
$L__BB0_21:
	ld.shared.u32 	%r25, [%r2];
	mov.b32 	%r124, 4;
	shl.b32 	%r125, %r124, %r191;
	add.s32 	%r26, %r2, %r125;
	ld.shared.u32 	%r27, [%r26];
	setp.le.s32 	%p22, %r25, %r27;
	@%p22 bra 	$L__BB0_23;
	st.shared.u32 	[%r2], %r27;
	st.shared.u32 	[%r26], %r25;
$L__BB0_23:
	bar.sync 	0;
$L__BB0_24:
	setp.lt.u32 	%p23, %r190, 3;
	@%p23 bra 	$L__BB0_51;
	add.s32 	%r192, %r191, -2;
$L__BB0_26:
	setp.ge.u32 	%p24, %r1, %r90;
	add.s32 	%r31, %r192, 1;
	mov.b32 	%r126, 1;
	shl.b32 	%r127, %r126, %r31;
	and.b32  	%r128, %r127, %r1;
	setp.ne.s32 	%p25, %r128, 0;
	or.pred  	%p26, %p24, %p25;
	@%p26 bra 	$L__BB0_32;
	setp.eq.s32 	%p27, %r5, 0;
	@%p27 bra 	$L__BB0_30;
	ld.shared.u32 	%r32, [%r2];
	mov.b32 	%r130, 4;
	shl.b32 	%r131, %r130, %r31;
	add.s32 	%r33, %r2, %r131;
	ld.shared.u32 	%r34, [%r33];
	setp.ge.s32 	%p28, %r32, %r34;
	@%p28 bra 	$L__BB0_32;
	st.shared.u32 	[%r2], %r34;
	st.shared.u32 	[%r33], %r32;
	bra.uni 	$L__BB0_32;
$L__BB0_30:
	ld.shared.u32 	%r35, [%r2];
	mov.b32 	%r132, 4;
	shl.b32 	%r133, %r132, %r31;
	add.s32 	%r36, %r2, %r133;
	ld.shared.u32 	%r37, [%r36];
	setp.le.s32 	%p29, %r35, %r37;
	@%p29 bra 	$L__BB0_32;
	st.shared.u32 	[%r2], %r37;
	st.shared.u32 	[%r36], %r35;
$L__BB0_32:
	setp.ge.u32 	%p30, %r1, %r90;
	bar.sync 	0;
	add.s32 	%r38, %r192, -2;
	mov.b32 	%r134, 1;
	shl.b32 	%r135, %r134, %r192;
	and.b32  	%r136, %r135, %r1;
	setp.ne.s32 	%p31, %r136, 0;
	or.pred  	%p32, %p30, %p31;
	@%p32 bra 	$L__BB0_38;
	setp.eq.s32 	%p33, %r5, 0;
	@%p33 bra 	$L__BB0_36;
	ld.shared.u32 	%r39, [%r2];
	mov.b32 	%r138, 4;
	shl.b32 	%r139, %r138, %r192;
	add.s32 	%r40, %r2, %r139;
	ld.shared.u32 	%r41, [%r40];
	setp.ge.s32 	%p34, %r39, %r41;
	@%p34 bra 	$L__BB0_38;
	st.shared.u32 	[%r2], %r41;
	st.shared.u32 	[%r40], %r39;
	bra.uni 	$L__BB0_38;
$L__BB0_36:
	ld.shared.u32 	%r42, [%r2];
	mov.b32 	%r140, 4;
	shl.b32 	%r141, %r140, %r192;
	add.s32 	%r43, %r2, %r141;
	ld.shared.u32 	%r44, [%r43];
	setp.le.s32 	%p35, %r42, %r44;
	@%p35 bra 	$L__BB0_38;
	st.shared.u32 	[%r2], %r44;
	st.shared.u32 	[%r43], %r42;
$L__BB0_38:
	setp.ge.u32 	%p36, %r1, %r90;
	bar.sync 	0;
	add.s32 	%r45, %r192, -1;
	mov.b32 	%r142, 1;
	shl.b32 	%r143, %r142, %r45;
	and.b32  	%r144, %r143, %r1;
	setp.ne.s32 	%p37, %r144, 0;
	or.pred  	%p38, %p36, %p37;
	@%p38 bra 	$L__BB0_44;
	setp.eq.s32 	%p39, %r5, 0;
	@%p39 bra 	$L__BB0_42;
	ld.shared.u32 	%r46, [%r2];
	mov.b32 	%r146, 4;
	shl.b32 	%r147, %r146, %r45;
	add.s32 	%r47, %r2, %r147;
	ld.shared.u32 	%r48, [%r47];
	setp.ge.s32 	%p40, %r46, %r48;
	@%p40 bra 	$L__BB0_44;
	st.shared.u32 	[%r2], %r48;
	st.shared.u32 	[%r47], %r46;
	bra.uni 	$L__BB0_44;
$L__BB0_42:
	ld.shared.u32 	%r49, [%r2];
	mov.b32 	%r148, 4;
	shl.b32 	%r149, %r148, %r45;
	add.s32 	%r50, %r2, %r149;
	ld.shared.u32 	%r51, [%r50];
	setp.le.s32 	%p41, %r49, %r51;
	@%p41 bra 	$L__BB0_44;
	st.shared.u32 	[%r2], %r51;
	st.shared.u32 	[%r50], %r49;
$L__BB0_44:
	setp.ge.u32 	%p42, %r1, %r90;
	bar.sync 	0;
	mov.b32 	%r150, 1;
	shl.b32 	%r151, %r150, %r38;
	and.b32  	%r152, %r151, %r1;
	setp.ne.s32 	%p43, %r152, 0;
	or.pred  	%p44, %p42, %p43;
	@%p44 bra 	$L__BB0_50;
	setp.eq.s32 	%p45, %r5, 0;
	@%p45 bra 	$L__BB0_48;
	ld.shared.u32 	%r52, [%r2];
	mov.b32 	%r154, 4;
	shl.b32 	%r155, %r154, %r38;
	add.s32 	%r53, %r2, %r155;
	ld.shared.u32 	%r54, [%r53];
	setp.ge.s32 	%p46, %r52, %r54;
	@%p46 bra 	$L__BB0_50;
	st.shared.u32 	[%r2], %r54;
	st.shared.u32 	[%r53], %r52;
	bra.uni 	$L__BB0_50;
$L__BB0_48:
	ld.shared.u32 	%r55, [%r2];
	mov.b32 	%r156, 4;
	shl.b32 	%r157, %r156, %r38;
	add.s32 	%r56, %r2, %r157;
	ld.shared.u32 	%r57, [%r56];
	setp.le.s32 	%p47, %r55, %r57;
	@%p47 bra 	$L__BB0_50;
	st.shared.u32 	[%r2], %r57;
	st.shared.u32 	[%r56], %r55;
$L__BB0_50:
	bar.sync 	0;
	add.s32 	%r192, %r192, -4;
	setp.ne.s32 	%p48, %r192, -2;
	@%p48 bra 	$L__BB0_26;
$L__BB0_51:
	add.s32 	%r189, %r4, 1;
	setp.ne.s32 	%p49, %r189, %r91;
	mov.u32 	%r190, %r4;
	@%p49 bra 	$L__BB0_2;
$L__BB0_52:
	bar.sync 	0;
	setp.lt.s32 	%p50, %r91, 1;
	@%p50 bra 	$L__BB0_74;
	and.b32  	%r60, %r91, 3;
	setp.eq.s32 	%p51, %r60, 0;
	mov.u32 	%r195, %r91;
	@%p51 bra 	$L__BB0_59;
	add.s32 	%r194, %r91, -1;
	neg.s32 	%r193, %r60;
$L__BB0_55:
	.pragma "nounroll";
	mov.u32 	%r195, %r194;
	setp.ge.u32 	%p52, %r1, %r90;
	mov.b32 	%r158, 1;
	shl.b32 	%r159, %r158, %r195;
	and.b32  	%r160, %r159, %r1;
	setp.ne.s32 	%p53, %r160, 0;
	or.pred  	%p54, %p52, %p53;
	@%p54 bra 	$L__BB0_58;
	ld.shared.u32 	%r65, [%r2];
	mov.b32 	%r162, 4;
	shl.b32 	%r163, %r162, %r195;
	add.s32 	%r66, %r2, %r163;
	ld.shared.u32 	%r67, [%r66];
	setp.le.s32 	%p55, %r65, %r67;
	@%p55 bra 	$L__BB0_58;
	st.shared.u32 	[%r2], %r67;
	st.shared.u32 	[%r66], %r65;
$L__BB0_58:
	bar.sync 	0;
	add.s32 	%r194, %r195, -1;
	add.s32 	%r193, %r193, 1;
	setp.ne.s32 	%p56, %r193, 0;
	@%p56 bra 	$L__BB0_55;
$L__BB0_59:
	setp.lt.u32 	%p57, %r91, 4;
	@%p57 bra 	$L__BB0_74;
	add.s32 	%r196, %r195, 4;
$L__BB0_61:
	setp.ge.u32 	%p58, %r1, %r90;
	add.s32 	%r73, %r196, -5;
	mov.b32 	%r164, 1;
	shl.b32 	%r165, %r164, %r73;
	and.b32  	%r166, %r165, %r1;
	setp.ne.s32 	%p59, %r166, 0;
	or.pred  	%p60, %p58, %p59;
	@%p60 bra 	$L__BB0_64;
	ld.shared.u32 	%r74, [%r2];
	mov.b32 	%r168, 4;
	shl.b32 	%r169, %r168, %r73;
	add.s32 	%r75, %r2, %r169;
	ld.shared.u32 	%r76, [%r75];
	setp.le.s32 	%p61, %r74, %r76;
	@%p61 bra 	$L__BB0_64;
	st.shared.u32 	[%r2], %r76;
	st.shared.u32 	[%r75], %r74;
$L__BB0_64:
	setp.ge.u32 	%p62, %r1, %r90;
	bar.sync 	0;
	add.s32 	%r77, %r196, -6;
	mov.b32 	%r170, 1;
	shl.b32 	%r171, %r170, %r77;
	and.b32  	%r172, %r171, %r1;
	setp.ne.s32 	%p63, %r172, 0;
	or.pred  	%p64, %p62, %p63;
	@%p64 bra 	$L__BB0_67;
	ld.shared.u32 	%r78, [%r2];
	mov.b32 	%r174, 4;
	shl.b32 	%r175, %r174, %r77;
	add.s32 	%r79, %r2, %r175;
	ld.shared.u32 	%r80, [%r79];
	setp.le.s32 	%p65, %r78, %r80;
	@%p65 bra 	$L__BB0_67;
	st.shared.u32 	[%r2], %r80;
	st.shared.u32 	[%r79], %r78;
$L__BB0_67:
	setp.ge.u32 	%p66, %r1, %r90;
	bar.sync 	0;
	add.s32 	%r81, %r196, -7;
	mov.b32 	%r176, 1;
	shl.b32 	%r177, %r176, %r81;
	and.b32  	%r178, %r177, %r1;
	setp.ne.s32 	%p67, %r178, 0;
	or.pred  	%p68, %p66, %p67;
	@%p68 bra 	$L__BB0_70;
	ld.shared.u32 	%r82, [%r2];
	mov.b32 	%r180, 4;
	shl.b32 	%r181, %r180, %r81;
	add.s32 	%r83, %r2, %r181;
	ld.shared.u32 	%r84, [%r83];
	setp.le.s32 	%p69, %r82, %r84;
	@%p69 bra 	$L__BB0_70;
	st.shared.u32 	[%r2], %r84;
	st.shared.u32 	[%r83], %r82;
$L__BB0_70:
	setp.ge.u32 	%p70, %r1, %r90;
	bar.sync 	0;
	add.s32 	%r85, %r196, -8;
	mov.b32 	%r182, 1;
	shl.b32 	%r183, %r182, %r85;
	and.b32  	%r184, %r183, %r1;
	setp.ne.s32 	%p71, %r184, 0;
	or.pred  	%p72, %p70, %p71;
	@%p72 bra 	$L__BB0_73;
	ld.shared.u32 	%r86, [%r2];
	mov.b32 	%r186, 4;
	shl.b32 	%r187, %r186, %r85;
	add.s32 	%r87, %r2, %r187;
	ld.shared.u32 	%r88, [%r87];
	setp.le.s32 	%p73, %r86, %r88;
	@%p73 bra 	$L__BB0_73;
	st.shared.u32 	[%r2], %r88;
	st.shared.u32 	[%r87], %r86;
$L__BB0_73:
	bar.sync 	0;
	add.s32 	%r196, %r196, -4;
	setp.gt.s32 	%p74, %r196, 4;
	@%p74 bra 	$L__BB0_61;
$L__BB0_74:
	bar.sync 	0;
	ld.shared.u32 	%r188, [%r2];
	st.global.u32 	[%rd1], %r188;
	ret;

}
	// .globl	_Z9MergeSortiPjii
.visible .entry _Z9MergeSortiPjii(
	.param .u32 _Z9MergeSortiPjii_param_0,
	.param .u64 .ptr .align 1 _Z9MergeSortiPjii_param_1,
	.param .u32 _Z9MergeSortiPjii_param_2,
	.param .u32 _Z9MergeSortiPjii_param_3
)
{
	.local .align 16 .b8 	__local_depot1[16];
	.reg .b64 	%SP;
	.reg .b64 	%SPL;
	.reg .pred 	%p<37>;
	.reg .b32 	%r<142>;
	.reg .b64 	%rd<63>;

	mov.u64 	%SPL, __local_depot1;
	cvta.local.u64 	%SP, %SPL;
	ld.param.u32 	%r103, [_Z9MergeSortiPjii_param_0];
	ld.param.u64 	%rd30, [_Z9MergeSortiPjii_param_1];
	ld.param.u32 	%r104, [_Z9MergeSortiPjii_param_3];
	cvta.to.global.u64 	%rd1, %rd30;
	shl.b32 	%r1, %r103, %r104;
	shl.b32 	%r2, %r1, 1;
	mov.u32 	%r3, %ctaid.x;
	mov.u32 	%r105, %ntid.x;
	mul.lo.s32 	%r106, %r3, %r105;
	mov.u32 	%r4, %tid.x;
	mov.b32 	%r107, 1;
	shl.b32 	%r5, %r107, %r104;
	neg.s32 	%r108, %r4;
	setp.ne.s32 	%p1, %r106, %r108;
	@%p1 bra 	$L__BB1_2;
	add.u64 	%rd31, %SP, 0;
	add.u64 	%rd32, %SPL, 0;
	st.local.v4.u32 	[%rd32], {%r5, %r1, %r2, %r1};
	mov.u64 	%rd33, $str;
	cvta.global.u64 	%rd34, %rd33;
	{ // callseq 0, 0
	.param .b64 param0;
	st.param.b64 	[param0], %rd34;
	.param .b64 param1;
	st.param.b64 	[param1], %rd31;
	.param .b32 retval0;
	call.uni (retval0), 
	vprintf, 
	(
	param0, 
	param1
	);
	ld.param.b32 	%r109, [retval0];
	} // callseq 0
$L__BB1_2:
	setp.eq.s32 	%p2, %r1, 0;
	@%p2 bra 	$L__BB1_54;
	mul.lo.s32 	%r6, %r2, %r3;
	and.b32  	%r7, %r5, 3;
	and.b32  	%r8, %r5, -4;
	neg.s32 	%r9, %r8;
	add.s32 	%r10, %r4, %r103;
	shl.b32 	%r11, %r103, 2;
	add.s32 	%r12, %r4, %r6;
	mul.lo.s32 	%r112, %r3, %r1;
	shl.b32 	%r113, %r112, 1;
	add.s32 	%r114, %r113, %r1;
	add.s32 	%r13, %r10, %r114;
	add.s32 	%r14, %r4, %r114;
	mov.b32 	%r123, 0;
$L__BB1_4:
	setp.lt.u32 	%p3, %r104, 2;
	mov.b32 	%r141, 0;
	@%p3 bra 	$L__BB1_31;
	mul.lo.s32 	%r116, %r103, 3;
	add.s32 	%r126, %r14, %r116;
	shl.b32 	%r117, %r103, 1;
	add.s32 	%r127, %r14, %r117;
	add.s32 	%r131, %r10, %r6;
	add.s32 	%r139, %r131, %r123;
	add.s32 	%r138, %r10, %r123;
	add.s32 	%r130, %r12, %r117;
	add.s32 	%r137, %r130, %r123;
	add.s32 	%r132, %r4, %r123;
	add.s32 	%r136, %r132, %r117;
	add.s32 	%r129, %r12, %r116;
	add.s32 	%r135, %r129, %r123;
	add.s32 	%r134, %r132, %r116;
	add.s32 	%r133, %r12, %r123;
	mov.u32 	%r124, %r12;
	mov.u32 	%r125, %r14;
	mov.u32 	%r128, %r13;
	mov.u32 	%r140, %r9;
$L__BB1_6:
	setp.eq.s32 	%p4, %r123, 0;
	@%p4 bra 	$L__BB1_10;
	setp.ge.u32 	%p5, %r132, %r1;
	@%p5 bra 	$L__BB1_12;
	mul.wide.u32 	%rd35, %r133, 4;
	add.s64 	%rd2, %rd1, %rd35;
	ld.global.u32 	%r46, [%rd2];
	mul.wide.u32 	%rd36, %r125, 4;
	add.s64 	%rd3, %rd1, %rd36;
	ld.global.u32 	%r47, [%rd3];
	setp.le.s32 	%p6, %r46, %r47;
	@%p6 bra 	$L__BB1_12;
	st.global.u32 	[%rd2], %r47;
	st.global.u32 	[%rd3], %r46;
	bra.uni 	$L__BB1_12;
$L__BB1_10:
	mul.wide.u32 	%rd37, %r124, 4;
	add.s64 	%rd4, %rd1, %rd37;
	ld.global.u32 	%r48, [%rd4];
	mul.wide.u32 	%rd38, %r125, 4;
	add.s64 	%rd5, %rd1, %rd38;
	ld.global.u32 	%r49, [%rd5];
	setp.le.s32 	%p7, %r48, %r49;
	@%p7 bra 	$L__BB1_12;
	st.global.u32 	[%rd4], %r49;
	st.global.u32 	[%rd5], %r48;
$L__BB1_12:
	bar.sync 	0;
	@%p4 bra 	$L__BB1_16;
	setp.ge.u32 	%p9, %r138, %r1;
	@%p9 bra 	$L__BB1_18;
	mul.wide.u32 	%rd39, %r139, 4;
	add.s64 	%rd6, %rd1, %rd39;
	ld.global.u32 	%r50, [%rd6];
	mul.wide.u32 	%rd40, %r128, 4;
	add.s64 	%rd7, %rd1, %rd40;
	ld.global.u32 	%r51, [%rd7];
	setp.le.s32 	%p10, %r50, %r51;
	@%p10 bra 	$L__BB1_18;
	st.global.u32 	[%rd6], %r51;
	st.global.u32 	[%rd7], %r50;
	bra.uni 	$L__BB1_18;
$L__BB1_16:
	mul.wide.u32 	%rd41, %r131, 4;
	add.s64 	%rd8, %rd1, %rd41;
	ld.global.u32 	%r52, [%rd8];
	mul.wide.u32 	%rd42, %r128, 4;
	add.s64 	%rd9, %rd1, %rd42;
	ld.global.u32 	%r53, [%rd9];
	setp.le.s32 	%p11, %r52, %r53;
	@%p11 bra 	$L__BB1_18;
	st.global.u32 	[%rd8], %r53;
	st.global.u32 	[%rd9], %r52;
$L__BB1_18:
	bar.sync 	0;
	@%p4 bra 	$L__BB1_22;
	setp.ge.u32 	%p13, %r136, %r1;
	@%p13 bra 	$L__BB1_24;
	mul.wide.u32 	%rd43, %r137, 4;
	add.s64 	%rd10, %rd1, %rd43;
	ld.global.u32 	%r54, [%rd10];
	mul.wide.u32 	%rd44, %r127, 4;
	add.s64 	%rd11, %rd1, %rd44;
	ld.global.u32 	%r55, [%rd11];
	setp.le.s32 	%p14, %r54, %r55;
	@%p14 bra 	$L__BB1_24;
	st.global.u32 	[%rd10], %r55;
	st.global.u32 	[%rd11], %r54;
	bra.uni 	$L__BB1_24;
$L__BB1_22:
	mul.wide.u32 	%rd45, %r130, 4;
	add.s64 	%rd12, %rd1, %rd45;
	ld.global.u32 	%r56, [%rd12];
	mul.wide.u32 	%rd46, %r127, 4;
	add.s64 	%rd13, %rd1, %rd46;
	ld.global.u32 	%r57, [%rd13];
	setp.le.s32 	%p15, %r56, %r57;
	@%p15 bra 	$L__BB1_24;
	st.global.u32 	[%rd12], %r57;
	st.global.u32 	[%rd13], %r56;
$L__BB1_24:
	bar.sync 	0;
	@%p4 bra 	$L__BB1_28;
	setp.ge.u32 	%p17, %r134, %r1;
	@%p17 bra 	$L__BB1_30;
	mul.wide.u32 	%rd47, %r135, 4;
	add.s64 	%rd14, %rd1, %rd47;
	ld.global.u32 	%r58, [%rd14];
	mul.wide.u32 	%rd48, %r126, 4;
	add.s64 	%rd15, %rd1, %rd48;
	ld.global.u32 	%r59, [%rd15];
	setp.le.s32 	%p18, %r58, %r59;
	@%p18 bra 	$L__BB1_30;
	st.global.u32 	[%rd14], %r59;
	st.global.u32 	[%rd15], %r58;
	bra.uni 	$L__BB1_30;
$L__BB1_28:
	mul.wide.u32 	%rd49, %r129, 4;
	add.s64 	%rd16, %rd1, %rd49;
	ld.global.u32 	%r60, [%rd16];
	mul.wide.u32 	%rd50, %r126, 4;
	add.s64 	%rd17, %rd1, %rd50;
	ld.global.u32 	%r61, [%rd17];
	setp.le.s32 	%p19, %r60, %r61;
	@%p19 bra 	$L__BB1_30;
	st.global.u32 	[%rd16], %r61;
	st.global.u32 	[%rd17], %r60;
$L__BB1_30:
	bar.sync 	0;
	add.s32 	%r140, %r140, 4;
	add.s32 	%r139, %r139, %r11;
	add.s32 	%r138, %r138, %r11;
	add.s32 	%r137, %r137, %r11;
	add.s32 	%r136, %r136, %r11;
	add.s32 	%r135, %r135, %r11;
	add.s32 	%r134, %r134, %r11;
	add.s32 	%r133, %r133, %r11;
	add.s32 	%r132, %r132, %r11;
	add.s32 	%r131, %r131, %r11;
	add.s32 	%r130, %r130, %r11;
	add.s32 	%r129, %r129, %r11;
	add.s32 	%r128, %r128, %r11;
	add.s32 	%r127, %r127, %r11;
	add.s32 	%r126, %r126, %r11;
	add.s32 	%r125, %r125, %r11;
	add.s32 	%r124, %r124, %r11;
	setp.ne.s32 	%p20, %r140, 0;
	mov.u32 	%r141, %r8;
	@%p20 bra 	$L__BB1_6;
$L__BB1_31:
	setp.gt.u32 	%p21, %r104, 1;
	@%p21 bra 	$L__BB1_53;
	setp.eq.s32 	%p22, %r123, 0;
	mad.lo.s32 	%r80, %r141, %r103, %r4;
	add.s32 	%r81, %r80, %r6;
	add.s32 	%r82, %r81, %r1;
	@%p22 bra 	$L__BB1_36;
	add.s32 	%r83, %r80, %r123;
	setp.ge.u32 	%p23, %r83, %r1;
	@%p23 bra 	$L__BB1_38;
	add.s32 	%r118, %r83, %r6;
	mul.wide.u32 	%rd51, %r118, 4;
	add.s64 	%rd18, %rd1, %rd51;
	ld.global.u32 	%r84, [%rd18];
	mul.wide.u32 	%rd52, %r82, 4;
	add.s64 	%rd19, %rd1, %rd52;
	ld.global.u32 	%r85, [%rd19];
	setp.le.s32 	%p24, %r84, %r85;
	@%p24 bra 	$L__BB1_38;
	st.global.u32 	[%rd18], %r85;
	st.global.u32 	[%rd19], %r84;
	bra.uni 	$L__BB1_38;
$L__BB1_36:
	mul.wide.u32 	%rd53, %r81, 4;
	add.s64 	%rd20, %rd1, %rd53;
	ld.global.u32 	%r86, [%rd20];
	mul.wide.u32 	%rd54, %r82, 4;
	add.s64 	%rd21, %rd1, %rd54;
	ld.global.u32 	%r87, [%rd21];
	setp.le.s32 	%p25, %r86, %r87;
	@%p25 bra 	$L__BB1_38;
	st.global.u32 	[%rd20], %r87;
	st.global.u32 	[%rd21], %r86;
$L__BB1_38:
	setp.eq.s32 	%p26, %r7, 1;
	bar.sync 	0;
	@%p26 bra 	$L__BB1_53;
	setp.eq.s32 	%p27, %r123, 0;
	add.s32 	%r88, %r80, %r103;
	add.s32 	%r89, %r81, %r103;
	add.s32 	%r90, %r82, %r103;
	@%p27 bra 	$L__BB1_43;
	add.s32 	%r91, %r88, %r123;
	setp.ge.u32 	%p28, %r91, %r1;
	@%p28 bra 	$L__BB1_45;
	add.s32 	%r119, %r91, %r6;
	mul.wide.u32 	%rd55, %r119, 4;
	add.s64 	%rd22, %rd1, %rd55;
	ld.global.u32 	%r92, [%rd22];
	mul.wide.u32 	%rd56, %r90, 4;
	add.s64 	%rd23, %rd1, %rd56;
	ld.global.u32 	%r93, [%rd23];
	setp.le.s32 	%p29, %r92, %r93;
	@%p29 bra 	$L__BB1_45;
	st.global.u32 	[%rd22], %r93;
	st.global.u32 	[%rd23], %r92;
	bra.uni 	$L__BB1_45;
$L__BB1_43:
	mul.wide.u32 	%rd57, %r89, 4;
	add.s64 	%rd24, %rd1, %rd57;
	ld.global.u32 	%r94, [%rd24];
	mul.wide.u32 	%rd58, %r90, 4;
	add.s64 	%rd25, %rd1, %rd58;
	ld.global.u32 	%r95, [%rd25];
	setp.le.s32 	%p30, %r94, %r95;
	@%p30 bra 	$L__BB1_45;
	st.global.u32 	[%rd24], %r95;
	st.global.u32 	[%rd25], %r94;
$L__BB1_45:
	setp.eq.s32 	%p31, %r7, 2;
	bar.sync 	0;
	@%p31 bra 	$L__BB1_53;
	setp.eq.s32 	%p32, %r123, 0;
	add.s32 	%r96, %r90, %r103;
	@%p32 bra 	$L__BB1_50;
	add.s32 	%r120, %r88, %r103;
	add.s32 	%r97, %r120, %r123;
	setp.ge.u32 	%p33, %r97, %r1;
	@%p33 bra 	$L__BB1_52;
	add.s32 	%r121, %r97, %r6;
	mul.wide.u32 	%rd59, %r121, 4;
	add.s64 	%rd26, %rd1, %rd59;
	ld.global.u32 	%r98, [%rd26];
	mul.wide.u32 	%rd60, %r96, 4;
	add.s64 	%rd27, %rd1, %rd60;
	ld.global.u32 	%r99, [%rd27];
	setp.le.s32 	%p34, %r98, %r99;
	@%p34 bra 	$L__BB1_52;
	st.global.u32 	[%rd26], %r99;
	st.global.u32 	[%rd27], %r98;
	bra.uni 	$L__BB1_52;
$L__BB1_50:
	add.s32 	%r122, %r89, %r103;
	mul.wide.u32 	%rd61, %r122, 4;
	add.s64 	%rd28, %rd1, %rd61;
	ld.global.u32 	%r100, [%rd28];
	mul.wide.u32 	%rd62, %r96, 4;
	add.s64 	%rd29, %rd1, %rd62;
	ld.global.u32 	%r101, [%rd29];
	setp.le.s32 	%p35, %r100, %r101;
	@%p35 bra 	$L__BB1_52;
	st.global.u32 	[%rd28], %r101;
	st.global.u32 	[%rd29], %r100;
$L__BB1_52:
	bar.sync 	0;
$L__BB1_53:
	bar.sync 	0;
	add.s32 	%r123, %r123, 1;
	setp.ne.s32 	%p36, %r123, %r1;
	@%p36 bra 	$L__BB1_4;
$L__BB1_54:
	ret;

}


// ===== COMPILED SASS (sm_100) =====

	.target	sm_100

	.elftype	@"ET_EXEC"


//--------------------- .note.nv.tkinfo           --------------------------
	.section	.note.nv.tkinfo,"",@"SHT_NOTE"
	.sectionflags	@"SHF_NOTE_NV_TKINFO"
	.tkinfo
        /*0018*/ 	.word	0x00000002
        /*0030*/ 	.string	""
        /*0030*/ 	.string	"ptxas"
        /*0030*/ 	.string	"Cuda compilation tools, release 13.0, V13.0.88"
        /*0030*/ 	.string	"Build cuda_13.0.r13.0/compiler.36424714_0"
        /*0030*/ 	.string	"-arch sm_100 -m 64 "



//--------------------- .note.nv.cuinfo           --------------------------
	.section	.note.nv.cuinfo,"",@"SHT_NOTE"
	.sectionflags	@"SHF_NOTE_NV_CUINFO"
        /*0018*/ 	.short	0x0002
        /*001a*/ 	.short	0x0064
        /*001c*/ 	.short	0x0082
	.zero		2


//--------------------- .nv.info                  --------------------------
	.section	.nv.info,"",@"SHT_CUDA_INFO"
	.align	4


	//----- nvinfo : EIATTR_REGCOUNT
	.align		4
        /*0000*/ 	.byte	0x04, 0x2f
        /*0002*/ 	.short	(.L_2 - .L_1)
	.align		4
.L_1:
        /*0004*/ 	.word	index@(_Z12BitonicMergeiPji)
        /*0008*/ 	.word	0x0000000d


	//----- nvinfo : EIATTR_FRAME_SIZE
	.align		4
.L_2:
        /*000c*/ 	.byte	0x04, 0x11
        /*000e*/ 	.short	(.L_4 - .L_3)
	.align		4
.L_3:
        /*0010*/ 	.word	index@(_Z12BitonicMergeiPji)
        /*0014*/ 	.word	0x00000000


	//----- nvinfo : EIATTR_REGCOUNT
	.align		4
.L_4:
        /*0018*/ 	.byte	0x04, 0x2f
        /*001a*/ 	.short	(.L_6 - .L_5)
	.align		4
.L_5:
        /*001c*/ 	.word	index@(_Z9MergeSortiPjii)
        /*0020*/ 	.word	0x00000020


	//----- nvinfo : EIATTR_FRAME_SIZE
	.align		4
.L_6:
        /*0024*/ 	.byte	0x04, 0x11
        /*0026*/ 	.short	(.L_8 - .L_7)
	.align		4
.L_7:
        /*0028*/ 	.word	index@(_Z9MergeSortiPjii)
        /*002c*/ 	.word	0x00000010


	//----- nvinfo : EIATTR_MIN_STACK_SIZE
	.align		4
.L_8:
        /*0030*/ 	.byte	0x04, 0x12
        /*0032*/ 	.short	(.L_10 - .L_9)
	.align		4
.L_9:
        /*0034*/ 	.word	index@(_Z9MergeSortiPjii)
        /*0038*/ 	.word	0x00000010


	//----- nvinfo : EIATTR_MIN_STACK_SIZE
	.align		4
.L_10:
        /*003c*/ 	.byte	0x04, 0x12
        /*003e*/ 	.short	(.L_12 - .L_11)
	.align		4
.L_11:
        /*0040*/ 	.word	index@(_Z12BitonicMergeiPji)
        /*0044*/ 	.word	0x00000000
.L_12:


//--------------------- .nv.compat                --------------------------
	.section	.nv.compat,"",@"SHT_CUDA_COMPAT_INFO"
	.align	4
        /*0000*/ 	.byte	0x02, 0x09, 0x00, 0x00, 0x02, 0x02, 0x01, 0x00, 0x02, 0x05, 0x05, 0x00, 0x03, 0x07, 0x01, 0x01
        /*0010*/ 	.byte	0x02, 0x03, 0x00, 0x00, 0x02, 0x06, 0x01, 0x00, 0x04, 0x0b, 0x08, 0x00, 0x09, 0x00, 0x00, 0x00
        /*0020*/ 	.byte	0x00, 0x00, 0x00, 0x00


//--------------------- .nv.info._Z9MergeSortiPjii --------------------------
	.section	.nv.info._Z9MergeSortiPjii,"",@"SHT_CUDA_INFO"
	.sectionflags	@""
	.align	4


	//----- nvinfo : EIATTR_CUDA_API_VERSION
	.align		4
        /*0000*/ 	.byte	0x04, 0x37
        /*0002*/ 	.short	(.L_14 - .L_13)
.L_13:
        /*0004*/ 	.word	0x00000082


	//----- nvinfo : EIATTR_KPARAM_INFO
	.align		4
.L_14:
        /*0008*/ 	.byte	0x04, 0x17
        /*000a*/ 	.short	(.L_16 - .L_15)
.L_15:
        /*000c*/ 	.word	0x00000000
        /*0010*/ 	.short	0x0003
        /*0012*/ 	.short	0x0014
        /*0014*/ 	.byte	0x00, 0xf0, 0x11, 0x00


	//----- nvinfo : EIATTR_KPARAM_INFO
	.align		4
.L_16:
        /*0018*/ 	.byte	0x04, 0x17
        /*001a*/ 	.short	(.L_18 - .L_17)
.L_17:
        /*001c*/ 	.word	0x00000000
        /*0020*/ 	.short	0x0002
        /*0022*/ 	.short	0x0010
        /*0024*/ 	.byte	0x00, 0xf0, 0x11, 0x00


	//----- nvinfo : EIATTR_KPARAM_INFO
	.align		4
.L_18:
        /*0028*/ 	.byte	0x04, 0x17
        /*002a*/ 	.short	(.L_20 - .L_19)
.L_19:
        /*002c*/ 	.word	0x00000000
        /*0030*/ 	.short	0x0001
        /*0032*/ 	.short	0x0008
        /*0034*/ 	.byte	0x00, 0xf5, 0x21, 0x00


	//----- nvinfo : EIATTR_KPARAM_INFO
	.align		4
.L_20:
        /*0038*/ 	.byte	0x04, 0x17
        /*003a*/ 	.short	(.L_22 - .L_21)
.L_21:
        /*003c*/ 	.word	0x00000000
        /*0040*/ 	.short	0x0000
        /*0042*/ 	.short	0x0000
        /*0044*/ 	.byte	0x00, 0xf0, 0x11, 0x00


	//----- nvinfo : EIATTR_SPARSE_MMA_MASK
	.align		4
.L_22:
        /*0048*/ 	.byte	0x03, 0x50
        /*004a*/ 	.short	0x0000


	//----- nvinfo : EIATTR_MAXREG_COUNT
	.align		4
        /*004c*/ 	.byte	0x03, 0x1b
        /*004e*/ 	.short	0x00ff


	//----- nvinfo : EIATTR_NUM_BARRIERS
	.align		4
        /*0050*/ 	.byte	0x02, 0x4c
        /*0052*/ 	.byte	0x01
	.zero		1


	//----- nvinfo : EIATTR_EXTERNS
	.align		4
        /*0054*/ 	.byte	0x04, 0x0f
        /*0056*/ 	.short	(.L_24 - .L_23)


	//   ....[0]....
	.align		4
.L_23:
        /*0058*/ 	.word	index@(vprintf)


	//----- nvinfo : EIATTR_MERCURY_ISA_VERSION
	.align		4
.L_24:
        /*005c*/ 	.byte	0x03, 0x5f
        /*005e*/ 	.short	0x0101


	//----- nvinfo : EIATTR_VRC_CTA_INIT_COUNT
	.align		4
        /*0060*/ 	.byte	0x02, 0x4a
	.zero		1
	.zero		1


	//----- nvinfo : EIATTR_SYSCALL_OFFSETS
	.align		4
        /*0064*/ 	.byte	0x04, 0x46
        /*0066*/ 	.short	(.L_26 - .L_25)


	//   ....[0]....
.L_25:
        /*0068*/ 	.word	0x000001d0


	//----- nvinfo : EIATTR_EXIT_INSTR_OFFSETS
	.align		4
.L_26:
        /*006c*/ 	.byte	0x04, 0x1c
        /*006e*/ 	.short	(.L_28 - .L_27)


	//   ....[0]....
.L_27:
        /*0070*/ 	.word	0x00000200


	//   ....[1]....
        /*0074*/ 	.word	0x00001220


	//----- nvinfo : EIATTR_CRS_STACK_SIZE
	.align		4
.L_28:
        /*0078*/ 	.byte	0x04, 0x1e
        /*007a*/ 	.short	(.L_30 - .L_29)
.L_29:
        /*007c*/ 	.word	0x00000000


	//----- nvinfo : EIATTR_CBANK_PARAM_SIZE
	.align		4
.L_30:
        /*0080*/ 	.byte	0x03, 0x19
        /*0082*/ 	.short	0x0018


	//----- nvinfo : EIATTR_PARAM_CBANK
	.align		4
        /*0084*/ 	.byte	0x04, 0x0a
        /*0086*/ 	.short	(.L_32 - .L_31)
	.align		4
.L_31:
        /*0088*/ 	.word	index@(.nv.constant0._Z9MergeSortiPjii)
        /*008c*/ 	.short	0x0380
        /*008e*/ 	.short	0x0018


	//----- nvinfo : EIATTR_SW_WAR
	.align		4
.L_32:
        /*0090*/ 	.byte	0x04, 0x36
        /*0092*/ 	.short	(.L_34 - .L_33)
.L_33:
        /*0094*/ 	.word	0x00000008
.L_34:


//--------------------- .nv.info._Z12BitonicMergeiPji --------------------------
	.section	.nv.info._Z12BitonicMergeiPji,"",@"SHT_CUDA_INFO"
	.sectionflags	@""
	.align	4


	//----- nvinfo : EIATTR_CUDA_API_VERSION
	.align		4
        /*0000*/ 	.byte	0x04, 0x37
        /*0002*/ 	.short	(.L_36 - .L_35)
.L_35:
        /*0004*/ 	.word	0x00000082


	//----- nvinfo : EIATTR_KPARAM_INFO
	.align		4
.L_36:
        /*0008*/ 	.byte	0x04, 0x17
        /*000a*/ 	.short	(.L_38 - .L_37)
.L_37:
        /*000c*/ 	.word	0x00000000
        /*0010*/ 	.short	0x0002
        /*0012*/ 	.short	0x0010
        /*0014*/ 	.byte	0x00, 0xf0, 0x11, 0x00


	//----- nvinfo : EIATTR_KPARAM_INFO
	.align		4
.L_38:
        /*0018*/ 	.byte	0x04, 0x17
        /*001a*/ 	.short	(.L_40 - .L_39)
.L_39:
        /*001c*/ 	.word	0x00000000
        /*0020*/ 	.short	0x0001
        /*0022*/ 	.short	0x0008
        /*0024*/ 	.byte	0x00, 0xf5, 0x21, 0x00


	//----- nvinfo : EIATTR_KPARAM_INFO
	.align		4
.L_40:
        /*0028*/ 	.byte	0x04, 0x17
        /*002a*/ 	.short	(.L_42 - .L_41)
.L_41:
        /*002c*/ 	.word	0x00000000
        /*0030*/ 	.short	0x0000
        /*0032*/ 	.short	0x0000
        /*0034*/ 	.byte	0x00, 0xf0, 0x11, 0x00


	//----- nvinfo : EIATTR_SPARSE_MMA_MASK
	.align		4
.L_42:
        /*0038*/ 	.byte	0x03, 0x50
        /*003a*/ 	.short	0x0000


	//----- nvinfo : EIATTR_MAXREG_COUNT
	.align		4
        /*003c*/ 	.byte	0x03, 0x1b
        /*003e*/ 	.short	0x00ff


	//----- nvinfo : EIATTR_NUM_BARRIERS
	.align		4
        /*0040*/ 	.byte	0x02, 0x4c
        /*0042*/ 	.byte	0x01
	.zero		1


	//----- nvinfo : EIATTR_MERCURY_ISA_VERSION
	.align		4
        /*0044*/ 	.byte	0x03, 0x5f
        /*0046*/ 	.short	0x0101


	//----- nvinfo : EIATTR_VRC_CTA_INIT_COUNT
	.align		4
        /*0048*/ 	.byte	0x02, 0x4a
	.zero		1
	.zero		1


	//----- nvinfo : EIATTR_EXIT_INSTR_OFFSETS
	.align		4
        /*004c*/ 	.byte	0x04, 0x1c
        /*004e*/ 	.short	(.L_44 - .L_43)


	//   ....[0]....
.L_43:
        /*0050*/ 	.word	0x000014d0


	//----- nvinfo : EIATTR_CRS_STACK_SIZE
	.align		4
.L_44:
        /*0054*/ 	.byte	0x04, 0x1e
        /*0056*/ 	.short	(.L_46 - .L_45)
.L_45:
        /*0058*/ 	.word	0x00000000


	//----- nvinfo : EIATTR_CBANK_PARAM_SIZE
	.align		4
.L_46:
        /*005c*/ 	.byte	0x03, 0x19
        /*005e*/ 	.short	0x0014


	//----- nvinfo : EIATTR_PARAM_CBANK
	.align		4
        /*0060*/ 	.byte	0x04, 0x0a
        /*0062*/ 	.short	(.L_48 - .L_47)
	.align		4
.L_47:
        /*0064*/ 	.word	index@(.nv.constant0._Z12BitonicMergeiPji)
        /*0068*/ 	.short	0x0380
        /*006a*/ 	.short	0x0014


	//----- nvinfo : EIATTR_SW_WAR
	.align		4
.L_48:
        /*006c*/ 	.byte	0x04, 0x36
        /*006e*/ 	.short	(.L_50 - .L_49)
.L_49:
        /*0070*/ 	.word	0x00000008
.L_50:


//--------------------- .nv.callgraph             --------------------------
	.section	.nv.callgraph,"",@"SHT_CUDA_CALLGRAPH"
	.align	4
	.sectionentsize	8
	.align		4
        /*0000*/ 	.word	0x00000000
	.align		4
        /*0004*/ 	.word	0xffffffff
	.align		4
        /*0008*/ 	.word	index@(_Z9MergeSortiPjii)
	.align		4
        /*000c*/ 	.word	index@(vprintf)
	.align		4
        /*0010*/ 	.word	0x00000000
	.align		4
        /*0014*/ 	.word	0xfffffffe
	.align		4
        /*0018*/ 	.word	0x00000000
	.align		4
        /*001c*/ 	.word	0xfffffffd
	.align		4
        /*0020*/ 	.word	0x00000000
	.align		4
        /*0024*/ 	.word	0xfffffffc


//--------------------- .nv.constant4             --------------------------
	.section	.nv.constant4,"a",@progbits
	.align	8
	.align		8
.nv.constant4:
        /*0000*/ 	.dword	vprintf
	.align		8
        /*0008*/ 	.dword	$str


//--------------------- .text._Z9MergeSortiPjii   --------------------------
	.section	.text._Z9MergeSortiPjii,"ax",@progbits
	.align	128
        .global         _Z9MergeSortiPjii
        .type           _Z9MergeSortiPjii,@function
        .size           _Z9MergeSortiPjii,(.L_x_68 - _Z9MergeSortiPjii)
        .other          _Z9MergeSortiPjii,@"STO_CUDA_ENTRY STV_DEFAULT"
_Z9MergeSortiPjii:
.text._Z9MergeSortiPjii:
[----:B------:R-:W0:Y:S01]  /*0000*/  LDC R1, c[0x0][0x37c] ;  /* 0x0000df00ff017b82 */ /* 0x000e220000000800 */
[----:B------:R-:W1:Y:S07]  /*0010*/  S2R R22, SR_TID.X ;  /* 0x0000000000167919 */ /* 0x000e6e0000002100 */
[----:B------:R-:W2:Y:S01]  /*0020*/  S2UR UR38, SR_CTAID.X ;  /* 0x00000000002679c3 */ /* 0x000ea20000002500 */
[----:B------:R-:W3:Y:S01]  /*0030*/  LDCU UR6, c[0x0][0x2fc] ;  /* 0x00005f80ff0677ac */ /* 0x000ee20008000800 */
[----:B0-----:R-:W-:-:S02]  /*0040*/  VIADD R1, R1, 0xfffffff0 ;  /* 0xfffffff001017836 */ /* 0x001fc40000000000 */
[----:B------:R-:W-:Y:S01]  /*0050*/  HFMA2 R3, -RZ, RZ, 0, 5.9604644775390625e-08 ;  /* 0x00000001ff037431 */ /* 0x000fe200000001ff */
[----:B------:R-:W-:Y:S01]  /*0060*/  BSSY.RECONVERGENT B6, `(.L_x_0) ;  /* 0x0000018000067945 */ /* 0x000fe20003800200 */
[----:B------:R-:W2:Y:S02]  /*0070*/  LDCU UR4, c[0x0][0x360] ;  /* 0x00006c00ff0477ac */ /* 0x000ea40008000800 */
[----:B------:R-:W0:Y:S01]  /*0080*/  LDC R17, c[0x0][0x380] ;  /* 0x0000e000ff117b82 */ /* 0x000e220000000800 */
[----:B------:R-:W4:Y:S01]  /*0090*/  LDCU UR5, c[0x0][0x2f8] ;  /* 0x00005f00ff0577ac */ /* 0x000f220008000800 */
[----:B------:R-:W0:Y:S06]  /*00a0*/  LDCU.64 UR36, c[0x0][0x358] ;  /* 0x00006b00ff2477ac */ /* 0x000e2c0008000a00 */
[----:B------:R-:W0:Y:S01]  /*00b0*/  LDC R16, c[0x0][0x394] ;  /* 0x0000e500ff107b82 */ /* 0x000e220000000800 */
[----:B--2---:R-:W-:Y:S01]  /*00c0*/  UIMAD UR4, UR38, UR4, URZ ;  /* 0x00000004260472a4 */ /* 0x004fe2000f8e02ff */
[----:B----4-:R-:W-:Y:S01]  /*00d0*/  IADD3 R6, P1, PT, R1, UR5, RZ ;  /* 0x0000000501067c10 */ /* 0x010fe2000ff3e0ff */
[----:B-1----:R-:W-:-:S04]  /*00e0*/  IMAD.MOV R0, RZ, RZ, -R22 ;  /* 0x000000ffff007224 */ /* 0x002fc800078e0a16 */
[----:B---3--:R-:W-:Y:S01]  /*00f0*/  IMAD.X R7, RZ, RZ, UR6, P1 ;  /* 0x00000006ff077e24 */ /* 0x008fe200088e06ff */
[----:B------:R-:W-:Y:S02]  /*0100*/  ISETP.NE.AND P0, PT, R0, UR4, PT ;  /* 0x0000000400007c0c */ /* 0x000fe4000bf05270 */
[-C--:B0-----:R-:W-:Y:S02]  /*0110*/  SHF.L.U32 R17, R17, R16.reuse, RZ ;  /* 0x0000001011117219 */ /* 0x081fe400000006ff */
[----:B------:R-:W-:Y:S02]  /*0120*/  SHF.L.U32 R16, R3, R16, RZ ;  /* 0x0000001003107219 */ /* 0x000fe400000006ff */
[----:B------:R-:W-:-:S07]  /*0130*/  SHF.L.U32 R18, R17, 0x1, RZ ;  /* 0x0000000111127819 */ /* 0x000fce00000006ff */
[----:B------:R-:W-:Y:S05]  /*0140*/  @P0 BRA `(.L_x_1) ;  /* 0x0000000000240947 */ /* 0x000fea0003800000 */
[----:B------:R-:W-:Y:S01]  /*0150*/  IMAD.MOV.U32 R19, RZ, RZ, R17 ;  /* 0x000000ffff137224 */ /* 0x000fe200078e0011 */
[----:B------:R-:W-:Y:S01]  /*0160*/  MOV R0, 0x0 ;  /* 0x0000000000007802 */ /* 0x000fe20000000f00 */
[----:B------:R-:W0:Y:S03]  /*0170*/  LDCU.64 UR4, c[0x4][0x8] ;  /* 0x01000100ff0477ac */ /* 0x000e260008000a00 */
[----:B------:R1:W-:Y:S01]  /*0180*/  STL.128 [R1], R16 ;  /* 0x0000001001007387 */ /* 0x0003e20000100c00 */
[----:B------:R1:W2:Y:S01]  /*0190*/  LDC.64 R2, c[0x4][R0] ;  /* 0x0100000000027b82 */ /* 0x0002a20000000a00 */
[----:B0-----:R-:W-:Y:S01]  /*01a0*/  MOV R4, UR4 ;  /* 0x0000000400047c02 */ /* 0x001fe20008000f00 */
[----:B-1----:R-:W-:-:S07]  /*01b0*/  IMAD.U32 R5, RZ, RZ, UR5 ;  /* 0x00000005ff057e24 */ /* 0x002fce000f8e00ff */
[----:B------:R-:W-:-:S07]  /*01c0*/  LEPC R20, `(.L_x_1) ;  /* 0x000000001014794e */ /* 0x000fce0000000000 */
[----:B--2---:R-:W-:Y:S05]  /*01d0*/  CALL.ABS.NOINC R2 ;  /* 0x0000000002007343 */ /* 0x004fea0003c00000 */
.L_x_1:
[----:B------:R-:W-:Y:S05]  /*01e0*/  BSYNC.RECONVERGENT B6 ;  /* 0x0000000000067941 */ /* 0x000fea0003800200 */
.L_x_0:
[----:B------:R-:W-:-:S13]  /*01f0*/  ISETP.NE.AND P0, PT, R17, RZ, PT ;  /* 0x000000ff1100720c */ /* 0x000fda0003f05270 */
[----:B------:R-:W-:Y:S05]  /*0200*/  @!P0 EXIT ;  /* 0x000000000000894d */ /* 0x000fea0003800000 */
[----:B------:R-:W0:Y:S01]  /*0210*/  LDCU UR4, c[0x0][0x380] ;  /* 0x00007000ff0477ac */ /* 0x000e220008000800 */
[----:B------:R-:W-:Y:S01]  /*0220*/  IMAD R0, R17, UR38, RZ ;  /* 0x0000002611007c24 */ /* 0x000fe2000f8e02ff */
[----:B------:R-:W-:Y:S01]  /*0230*/  LOP3.LUT R16, R16, 0xfffffffc, RZ, 0xc0, !PT ;  /* 0xfffffffc10107812 */ /* 0x000fe200078ec0ff */
[----:B------:R-:W-:Y:S01]  /*0240*/  IMAD R18, R18, UR38, RZ ;  /* 0x0000002612127c24 */ /* 0x000fe2000f8e02ff */
[----:B------:R-:W-:Y:S02]  /*0250*/  MOV R4, RZ ;  /* 0x000000ff00047202 */ /* 0x000fe40000000f00 */
[----:B------:R-:W-:-:S05]  /*0260*/  LEA R3, R0, R17, 0x1 ;  /* 0x0000001100037211 */ /* 0x000fca00078e08ff */
[----:B------:R-:W-:Y:S02]  /*0270*/  IMAD.IADD R0, R3, 0x1, R22 ;  /* 0x0000000103007824 */ /* 0x000fe400078e0216 */
[----:B0-----:R-:W-:-:S05]  /*0280*/  VIADD R2, R22, UR4 ;  /* 0x0000000416027c36 */ /* 0x001fca0008000000 */
[----:B------:R-:W-:-:S07]  /*0290*/  IADD3 R2, PT, PT, R2, R3, RZ ;  /* 0x0000000302027210 */ /* 0x000fce0007ffe0ff */
.L_x_25:
[----:B0-----:R-:W0:Y:S01]  /*02a0*/  LDCU UR4, c[0x0][0x394] ;  /* 0x00007280ff0477ac */ /* 0x001e220008000800 */
[----:B-123--:R-:W-:Y:S01]  /*02b0*/  IMAD.MOV.U32 R6, RZ, RZ, RZ ;  /* 0x000000ffff067224 */ /* 0x00efe200078e00ff */
[----:B0-----:R-:W-:-:S09]  /*02c0*/  UISETP.GE.U32.AND UP0, UPT, UR4, 0x2, UPT ;  /* 0x000000020400788c */ /* 0x001fd2000bf06070 */
[----:B------:R-:W-:Y:S05]  /*02d0*/  BRA.U !UP0, `(.L_x_2) ;  /* 0x0000000908307547 */ /* 0x000fea000b800000 */
[----:B------:R-:W0:Y:S01]  /*02e0*/  S2R R9, SR_TID.X ;  /* 0x0000000000097919 */ /* 0x000e220000002100 */
[----:B------:R-:W1:Y:S01]  /*02f0*/  LDC R11, c[0x0][0x380] ;  /* 0x0000e000ff0b7b82 */ /* 0x000e620000000800 */
[----:B------:R-:W2:Y:S01]  /*0300*/  LDCU UR4, c[0x0][0x380] ;  /* 0x00007000ff0477ac */ /* 0x000ea20008000800 */
[----:B------:R-:W-:Y:S01]  /*0310*/  BSSY B0, `(.L_x_3) ;  /* 0x0000087000007945 */ /* 0x000fe20003800000 */
[----:B------:R-:W-:Y:S01]  /*0320*/  ISETP.NE.AND P0, PT, R4, RZ, PT ;  /* 0x000000ff0400720c */ /* 0x000fe20003f05270 */
[----:B------:R-:W-:Y:S01]  /*0330*/  IMAD.MOV.U32 R5, RZ, RZ, R0 ;  /* 0x000000ffff057224 */ /* 0x000fe200078e0000 */
[----:B------:R-:W-:Y:S02]  /*0340*/  IADD3 R3, PT, PT, -R16, RZ, RZ ;  /* 0x000000ff10037210 */ /* 0x000fe40007ffe1ff */
[----:B------:R-:W-:Y:S02]  /*0350*/  MOV R6, R2 ;  /* 0x0000000200067202 */ /* 0x000fe40000000f00 */
[----:B-1----:R-:W-:Y:S01]  /*0360*/  LEA R14, R11, R0, 0x1 ;  /* 0x000000000b0e7211 */ /* 0x002fe200078e08ff */
[----:B0-----:R-:W-:Y:S01]  /*0370*/  IMAD.IADD R7, R18, 0x1, R9 ;  /* 0x0000000112077824 */ /* 0x001fe200078e0209 */
[C---:B--2---:R-:W-:Y:S01]  /*0380*/  IADD3 R13, PT, PT, R9.reuse, UR4, RZ ;  /* 0x00000004090d7c10 */ /* 0x044fe2000fffe0ff */
[----:B------:R-:W-:-:S02]  /*0390*/  IMAD.IADD R8, R9, 0x1, R4 ;  /* 0x0000000109087824 */ /* 0x000fc400078e0204 */
[C---:B------:R-:W-:Y:S01]  /*03a0*/  IMAD R23, R11.reuse, 0x3, R7 ;  /* 0x000000030b177824 */ /* 0x040fe200078e0207 */
[----:B------:R-:W-:Y:S01]  /*03b0*/  LEA R21, R11, R7, 0x1 ;  /* 0x000000070b157211 */ /* 0x000fe200078e08ff */
[----:B------:R-:W-:Y:S01]  /*03c0*/  IMAD.IADD R15, R18, 0x1, R13 ;  /* 0x00000001120f7824 */ /* 0x000fe200078e020d */
[-C--:B------:R-:W-:Y:S01]  /*03d0*/  IADD3 R20, PT, PT, R13, R4.reuse, RZ ;  /* 0x000000040d147210 */ /* 0x080fe20007ffe0ff */
[----:B------:R-:W-:Y:S01]  /*03e0*/  IMAD R9, R11, 0x3, R0 ;  /* 0x000000030b097824 */ /* 0x000fe200078e0200 */
[-C--:B------:R-:W-:Y:S01]  /*03f0*/  IADD3 R27, PT, PT, R23, R4.reuse, RZ ;  /* 0x00000004171b7210 */ /* 0x080fe20007ffe0ff */
[----:B------:R-:W-:Y:S01]  /*0400*/  IMAD.IADD R19, R7, 0x1, R4 ;  /* 0x0000000107137824 */ /* 0x000fe200078e0204 */
[----:B------:R-:W-:Y:S01]  /*0410*/  IADD3 R25, PT, PT, R15, R4, RZ ;  /* 0x000000040f197210 */ /* 0x000fe20007ffe0ff */
[C-C-:B------:R-:W-:Y:S02]  /*0420*/  IMAD R22, R11.reuse, 0x2, R8.reuse ;  /* 0x000000020b167824 */ /* 0x140fe400078e0208 */
[----:B------:R-:W-:-:S02]  /*0430*/  IMAD R24, R11, 0x3, R8 ;  /* 0x000000030b187824 */ /* 0x000fc400078e0208 */
[----:B------:R-:W-:-:S07]  /*0440*/  IMAD.IADD R26, R21, 0x1, R4 ;  /* 0x00000001151a7824 */ /* 0x000fce00078e0204 */
.L_x_15:
[----:B------:R-:W-:Y:S05]  /*0450*/  @!P0 BRA `(.L_x_4) ;  /* 0x0000000000308947 */ /* 0x000fea0003800000 */
[----:B------:R-:W-:-:S13]  /*0460*/  ISETP.GE.U32.AND P1, PT, R8, R17, PT ;  /* 0x000000110800720c */ /* 0x000fda0003f26070 */
[----:B------:R-:W-:Y:S05]  /*0470*/  @P1 BRA `(.L_x_5) ;  /* 0x0000000000481947 */ /* 0x000fea0003800000 */
[----:B------:R-:W0:Y:S02]  /*0480*/  LDC.64 R10, c[0x0][0x388] ;  /* 0x0000e200ff0a7b82 */ /* 0x000e240000000a00 */
[----:B0-----:R-:W-:-:S04]  /*0490*/  IMAD.WIDE.U32 R12, R19, 0x4, R10 ;  /* 0x00000004130c7825 */ /* 0x001fc800078e000a */
[----:B------:R-:W-:Y:S01]  /*04a0*/  IMAD.WIDE.U32 R10, R5, 0x4, R10 ;  /* 0x00000004050a7825 */ /* 0x000fe200078e000a */
[----:B------:R-:W2:Y:S04]  /*04b0*/  LDG.E R29, desc[UR36][R12.64] ;  /* 0x000000240c1d7981 */ /* 0x000ea8000c1e1900 */
[----:B------:R-:W2:Y:S02]  /*04c0*/  LDG.E R28, desc[UR36][R10.64] ;  /* 0x000000240a1c7981 */ /* 0x000ea4000c1e1900 */
[----:B--2---:R-:W-:-:S13]  /*04d0*/  ISETP.GT.AND P1, PT, R29, R28, PT ;  /* 0x0000001c1d00720c */ /* 0x004fda0003f24270 */
[----:B------:R-:W-:Y:S05]  /*04e0*/  @!P1 BRA `(.L_x_5) ;  /* 0x00000000002c9947 */ /* 0x000fea0003800000 */
[----:B------:R0:W-:Y:S04]  /*04f0*/  STG.E desc[UR36][R12.64], R28 ;  /* 0x0000001c0c007986 */ /* 0x0001e8000c101924 */
[----:B------:R0:W-:Y:S01]  /*0500*/  STG.E desc[UR36][R10.64], R29 ;  /* 0x0000001d0a007986 */ /* 0x0001e2000c101924 */
[----:B------:R-:W-:Y:S05]  /*0510*/  BRA `(.L_x_5) ;  /* 0x0000000000207947 */ /* 0x000fea0003800000 */
.L_x_4:
[----:B------:R-:W0:Y:S02]  /*0520*/  LDC.64 R10, c[0x0][0x388] ;  /* 0x0000e200ff0a7b82 */ /* 0x000e240000000a00 */
[----:B0-----:R-:W-:-:S04]  /*0530*/  IMAD.WIDE.U32 R12, R7, 0x4, R10 ;  /* 0x00000004070c7825 */ /* 0x001fc800078e000a */
[----:B------:R-:W-:Y:S01]  /*0540*/  IMAD.WIDE.U32 R10, R5, 0x4, R10 ;  /* 0x00000004050a7825 */ /* 0x000fe200078e000a */
[----:B------:R-:W2:Y:S04]  /*0550*/  LDG.E R29, desc[UR36][R12.64] ;  /* 0x000000240c1d7981 */ /* 0x000ea8000c1e1900 */
[----:B------:R-:W2:Y:S02]  /*0560*/  LDG.E R28, desc[UR36][R10.64] ;  /* 0x000000240a1c7981 */ /* 0x000ea4000c1e1900 */
[----:B--2---:R-:W-:-:S13]  /*0570*/  ISETP.GT.AND P1, PT, R29, R28, PT ;  /* 0x0000001c1d00720c */ /* 0x004fda0003f24270 */
[----:B------:R1:W-:Y:S04]  /*0580*/  @P1 STG.E desc[UR36][R12.64], R28 ;  /* 0x0000001c0c001986 */ /* 0x0003e8000c101924 */
[----:B------:R1:W-:Y:S02]  /*0590*/  @P1 STG.E desc[UR36][R10.64], R29 ;  /* 0x0000001d0a001986 */ /* 0x0003e4000c101924 */
.L_x_5:
[----:B------:R-:W-:Y:S05]  /*05a0*/  WARPSYNC.ALL ;  /* 0x0000000000007948 */ /* 0x000fea0003800000 */
[----:B------:R-:W-:Y:S06]  /*05b0*/  BAR.SYNC.DEFER_BLOCKING 0x0 ;  /* 0x0000000000007b1d */ /* 0x000fec0000010000 */
[----:B------:R-:W-:Y:S04]  /*05c0*/  BSSY.RECONVERGENT B1, `(.L_x_6) ;  /* 0x0000016000017945 */ /* 0x000fe80003800200 */
[----:B------:R-:W-:Y:S05]  /*05d0*/  @!P0 BRA `(.L_x_7) ;  /* 0x0000000000308947 */ /* 0x000fea0003800000 */
[----:B------:R-:W-:-:S13]  /*05e0*/  ISETP.GE.U32.AND P1, PT, R20, R17, PT ;  /* 0x000000111400720c */ /* 0x000fda0003f26070 */
[----:B------:R-:W-:Y:S05]  /*05f0*/  @P1 BRA `(.L_x_8) ;  /* 0x0000000000481947 */ /* 0x000fea0003800000 */
[----:B01----:R-:W0:Y:S02]  /*0600*/  LDC.64 R10, c[0x0][0x388] ;  /* 0x0000e200ff0a7b82 */ /* 0x003e240000000a00 */
        /* <DEDUP_REMOVED lines=9> */
.L_x_7:
[----:B01----:R-:W0:Y:S02]  /*06a0*/  LDC.64 R10, c[0x0][0x388] ;  /* 0x0000e200ff0a7b82 */ /* 0x003e240000000a00 */
[----:B0-----:R-:W-:-:S04]  /*06b0*/  IMAD.WIDE.U32 R12, R15, 0x4, R10 ;  /* 0x000000040f0c7825 */ /* 0x001fc800078e000a */
[----:B------:R-:W-:Y:S01]  /*06c0*/  IMAD.WIDE.U32 R10, R6, 0x4, R10 ;  /* 0x00000004060a7825 */ /* 0x000fe200078e000a */
[----:B------:R-:W2:Y:S04]  /*06d0*/  LDG.E R29, desc[UR36][R12.64] ;  /* 0x000000240c1d7981 */ /* 0x000ea8000c1e1900 */
[----:B------:R-:W2:Y:S02]  /*06e0*/  LDG.E R28, desc[UR36][R10.64] ;  /* 0x000000240a1c7981 */ /* 0x000ea4000c1e1900 */
[----:B--2---:R-:W-:-:S13]  /*06f0*/  ISETP.GT.AND P1, PT, R29, R28, PT ;  /* 0x0000001c1d00720c */ /* 0x004fda0003f24270 */
[----:B------:R0:W-:Y:S04]  /*0700*/  @P1 STG.E desc[UR36][R12.64], R28 ;  /* 0x0000001c0c001986 */ /* 0x0001e8000c101924 */
[----:B------:R0:W-:Y:S02]  /*0710*/  @P1 STG.E desc[UR36][R10.64], R29 ;  /* 0x0000001d0a001986 */ /* 0x0001e4000c101924 */
.L_x_8:
[----:B------:R-:W-:Y:S05]  /*0720*/  BSYNC.RECONVERGENT B1 ;  /* 0x0000000000017941 */ /* 0x000fea0003800200 */
.L_x_6:
[----:B------:R-:W-:Y:S06]  /*0730*/  BAR.SYNC.DEFER_BLOCKING 0x0 ;  /* 0x0000000000007b1d */ /* 0x000fec0000010000 */
[----:B------:R-:W-:Y:S04]  /*0740*/  BSSY.RECONVERGENT B1, `(.L_x_9) ;  /* 0x0000016000017945 */ /* 0x000fe80003800200 */
[----:B------:R-:W-:Y:S05]  /*0750*/  @!P0 BRA `(.L_x_10) ;  /* 0x0000000000308947 */ /* 0x000fea0003800000 */
[----:B------:R-:W-:-:S13]  /*0760*/  ISETP.GE.U32.AND P1, PT, R22, R17, PT ;  /* 0x000000111600720c */ /* 0x000fda0003f26070 */
[----:B------:R-:W-:Y:S05]  /*0770*/  @P1 BRA `(.L_x_11) ;  /* 0x0000000000481947 */ /* 0x000fea0003800000 */
[----:B012---:R-:W0:Y:S02]  /*0780*/  LDC.64 R10, c[0x0][0x388] ;  /* 0x0000e200ff0a7b82 */ /* 0x007e240000000a00 */
        /* <DEDUP_REMOVED lines=9> */
.L_x_10:
[----:B012---:R-:W0:Y:S02]  /*0820*/  LDC.64 R10, c[0x0][0x388] ;  /* 0x0000e200ff0a7b82 */ /* 0x007e240000000a00 */
[----:B0-----:R-:W-:-:S04]  /*0830*/  IMAD.WIDE.U32 R12, R21, 0x4, R10 ;  /* 0x00000004150c7825 */ /* 0x001fc800078e000a */
[----:B------:R-:W-:Y:S01]  /*0840*/  IMAD.WIDE.U32 R10, R14, 0x4, R10 ;  /* 0x000000040e0a7825 */ /* 0x000fe200078e000a */
[----:B------:R-:W2:Y:S04]  /*0850*/  LDG.E R29, desc[UR36][R12.64] ;  /* 0x000000240c1d7981 */ /* 0x000ea8000c1e1900 */
[----:B------:R-:W2:Y:S02]  /*0860*/  LDG.E R28, desc[UR36][R10.64] ;  /* 0x000000240a1c7981 */ /* 0x000ea4000c1e1900 */
[----:B--2---:R-:W-:-:S13]  /*0870*/  ISETP.GT.AND P1, PT, R29, R28, PT ;  /* 0x0000001c1d00720c */ /* 0x004fda0003f24270 */
[----:B------:R0:W-:Y:S04]  /*0880*/  @P1 STG.E desc[UR36][R12.64], R28 ;  /* 0x0000001c0c001986 */ /* 0x0001e8000c101924 */
[----:B------:R0:W-:Y:S02]  /*0890*/  @P1 STG.E desc[UR36][R10.64], R29 ;  /* 0x0000001d0a001986 */ /* 0x0001e4000c101924 */
.L_x_11:
[----:B------:R-:W-:Y:S05]  /*08a0*/  BSYNC.RECONVERGENT B1 ;  /* 0x0000000000017941 */ /* 0x000fea0003800200 */
.L_x_9:
[----:B------:R-:W-:Y:S06]  /*08b0*/  BAR.SYNC.DEFER_BLOCKING 0x0 ;  /* 0x0000000000007b1d */ /* 0x000fec0000010000 */
[----:B------:R-:W-:Y:S04]  /*08c0*/  BSSY.RECONVERGENT B1, `(.L_x_12) ;  /* 0x0000016000017945 */ /* 0x000fe80003800200 */
[----:B------:R-:W-:Y:S05]  /*08d0*/  @!P0 BRA `(.L_x_13) ;  /* 0x0000000000308947 */ /* 0x000fea0003800000 */
[----:B------:R-:W-:-:S13]  /*08e0*/  ISETP.GE.U32.AND P1, PT, R24, R17, PT ;  /* 0x000000111800720c */ /* 0x000fda0003f26070 */
[----:B------:R-:W-:Y:S05]  /*08f0*/  @P1 BRA `(.L_x_14) ;  /* 0x0000000000481947 */ /* 0x000fea0003800000 */
[----:B0123--:R-:W0:Y:S02]  /*0900*/  LDC.64 R10, c[0x0][0x388] ;  /* 0x0000e200ff0a7b82 */ /* 0x00fe240000000a00 */
        /* <DEDUP_REMOVED lines=9> */
.L_x_13:
[----:B0123--:R-:W0:Y:S02]  /*09a0*/  LDC.64 R12, c[0x0][0x388] ;  /* 0x0000e200ff0c7b82 */ /* 0x00fe240000000a00 */
[----:B0-----:R-:W-:-:S04]  /*09b0*/  IMAD.WIDE.U32 R10, R23, 0x4, R12 ;  /* 0x00000004170a7825 */ /* 0x001fc800078e000c */
[----:B------:R-:W-:Y:S01]  /*09c0*/  IMAD.WIDE.U32 R12, R9, 0x4, R12 ;  /* 0x00000004090c7825 */ /* 0x000fe200078e000c */
[----:B------:R-:W2:Y:S04]  /*09d0*/  LDG.E R29, desc[UR36][R10.64] ;  /* 0x000000240a1d7981 */ /* 0x000ea8000c1e1900 */
[----:B------:R-:W2:Y:S02]  /*09e0*/  LDG.E R28, desc[UR36][R12.64] ;  /* 0x000000240c1c7981 */ /* 0x000ea4000c1e1900 */
[----:B--2---:R-:W-:-:S13]  /*09f0*/  ISETP.GT.AND P1, PT, R29, R28, PT ;  /* 0x0000001c1d00720c */ /* 0x004fda0003f24270 */
[----:B------:R0:W-:Y:S04]  /*0a00*/  @P1 STG.E desc[UR36][R10.64], R28 ;  /* 0x0000001c0a001986 */ /* 0x0001e8000c101924 */
[----:B------:R0:W-:Y:S02]  /*0a10*/  @P1 STG.E desc[UR36][R12.64], R29 ;  /* 0x0000001d0c001986 */ /* 0x0001e4000c101924 */
.L_x_14:
[----:B------:R-:W-:Y:S05]  /*0a20*/  BSYNC.RECONVERGENT B1 ;  /* 0x0000000000017941 */ /* 0x000fea0003800200 */
.L_x_12:
[----:B01234-:R-:W0:Y:S01]  /*0a30*/  LDC R10, c[0x0][0x380] ;  /* 0x0000e000ff0a7b82 */ /* 0x01fe220000000800 */
[----:B------:R-:W-:-:S05]  /*0a40*/  VIADD R3, R3, 0x4 ;  /* 0x0000000403037836 */ /* 0x000fca0000000000 */
[----:B------:R-:W-:Y:S02]  /*0a50*/  ISETP.NE.AND P1, PT, R3, RZ, PT ;  /* 0x000000ff0300720c */ /* 0x000fe40003f25270 */
[C---:B0-----:R-:W-:Y:S01]  /*0a60*/  LEA R25, R10.reuse, R25, 0x2 ;  /* 0x000000190a197211 */ /* 0x041fe200078e10ff */
[C---:B------:R-:W-:Y:S01]  /*0a70*/  IMAD R20, R10.reuse, 0x4, R20 ;  /* 0x000000040a147824 */ /* 0x040fe200078e0214 */
[C---:B------:R-:W-:Y:S01]  /*0a80*/  LEA R26, R10.reuse, R26, 0x2 ;  /* 0x0000001a0a1a7211 */ /* 0x040fe200078e10ff */
        /* <DEDUP_REMOVED lines=12> */
[----:B------:R-:W-:Y:S01]  /*0b50*/  IMAD R7, R10, 0x4, R7 ;  /* 0x000000040a077824 */ /* 0x000fe200078e0207 */
[----:B------:R-:W-:Y:S06]  /*0b60*/  BAR.SYNC.DEFER_BLOCKING 0x0 ;  /* 0x0000000000007b1d */ /* 0x000fec0000010000 */
[----:B------:R-:W-:Y:S05]  /*0b70*/  @P1 BRA `(.L_x_15) ;  /* 0xfffffff800341947 */ /* 0x000fea000383ffff */
[----:B------:R-:W-:Y:S05]  /*0b80*/  BSYNC B0 ;  /* 0x0000000000007941 */ /* 0x000fea0003800000 */
.L_x_3:
[----:B------:R-:W-:-:S07]  /*0b90*/  MOV R6, R16 ;  /* 0x0000001000067202 */ /* 0x000fce0000000f00 */
.L_x_2:
[----:B------:R-:W0:Y:S02]  /*0ba0*/  LDCU UR4, c[0x0][0x394] ;  /* 0x00007280ff0477ac */ /* 0x000e240008000800 */
[----:B0-----:R-:W-:-:S09]  /*0bb0*/  UISETP.GT.U32.AND UP0, UPT, UR4, 0x1, UPT ;  /* 0x000000010400788c */ /* 0x001fd2000bf04070 */
[----:B------:R-:W-:Y:S05]  /*0bc0*/  BRA.U UP0, `(.L_x_16) ;  /* 0x0000000500807547 */ /* 0x000fea000b800000 */
[----:B------:R-:W0:Y:S01]  /*0bd0*/  S2R R11, SR_TID.X ;  /* 0x00000000000b7919 */ /* 0x000e220000002100 */
[----:B------:R-:W0:Y:S01]  /*0be0*/  LDC R3, c[0x0][0x380] ;  /* 0x0000e000ff037b82 */ /* 0x000e220000000800 */
[----:B------:R-:W-:Y:S01]  /*0bf0*/  ISETP.NE.AND P0, PT, R4, RZ, PT ;  /* 0x000000ff0400720c */ /* 0x000fe20003f05270 */
[----:B0-----:R-:W-:-:S04]  /*0c00*/  IMAD R11, R6, R3, R11 ;  /* 0x00000003060b7224 */ /* 0x001fc800078e020b */
[----:B------:R-:W-:-:S05]  /*0c10*/  IMAD.IADD R10, R18, 0x1, R11 ;  /* 0x00000001120a7824 */ /* 0x000fca00078e020b */
[----:B------:R-:W-:-:S03]  /*0c20*/  IADD3 R8, PT, PT, R17, R10, RZ ;  /* 0x0000000a11087210 */ /* 0x000fc60007ffe0ff */
[----:B------:R-:W-:Y:S05]  /*0c30*/  @!P0 BRA `(.L_x_17) ;  /* 0x0000000000388947 */ /* 0x000fea0003800000 */
[----:B------:R-:W-:-:S05]  /*0c40*/  IMAD.IADD R7, R11, 0x1, R4 ;  /* 0x000000010b077824 */ /* 0x000fca00078e0204 */
[----:B------:R-:W-:-:S13]  /*0c50*/  ISETP.GE.U32.AND P1, PT, R7, R17, PT ;  /* 0x000000110700720c */ /* 0x000fda0003f26070 */
[----:B------:R-:W-:Y:S05]  /*0c60*/  @P1 BRA `(.L_x_18) ;  /* 0x00000000004c1947 */ /* 0x000fea0003800000 */
[----:B------:R-:W0:Y:S01]  /*0c70*/  LDC.64 R12, c[0x0][0x388] ;  /* 0x0000e200ff0c7b82 */ /* 0x000e220000000a00 */
[----:B------:R-:W-:-:S05]  /*0c80*/  IADD3 R7, PT, PT, R18, R7, RZ ;  /* 0x0000000712077210 */ /* 0x000fca0007ffe0ff */
        /* <DEDUP_REMOVED lines=9> */
.L_x_17:
        /* <DEDUP_REMOVED lines=8> */
.L_x_18:
[----:B------:R-:W2:Y:S01]  /*0da0*/  LDCU UR4, c[0x0][0x394] ;  /* 0x00007280ff0477ac */ /* 0x000ea20008000800 */
[----:B01----:R-:W-:-:S05]  /*0db0*/  IMAD.MOV.U32 R5, RZ, RZ, 0x1 ;  /* 0x00000001ff057424 */ /* 0x003fca00078e00ff */
[----:B--2---:R-:W-:Y:S01]  /*0dc0*/  SHF.L.U32 R5, R5, UR4, RZ ;  /* 0x0000000405057c19 */ /* 0x004fe200080006ff */
[----:B------:R-:W-:Y:S05]  /*0dd0*/  WARPSYNC.ALL ;  /* 0x0000000000007948 */ /* 0x000fea0003800000 */
[----:B------:R-:W-:Y:S01]  /*0de0*/  LOP3.LUT R5, R5, 0x3, RZ, 0xc0, !PT ;  /* 0x0000000305057812 */ /* 0x000fe200078ec0ff */
[----:B------:R-:W-:Y:S03]  /*0df0*/  BAR.SYNC.DEFER_BLOCKING 0x0 ;  /* 0x0000000000007b1d */ /* 0x000fe60000010000 */
[----:B------:R-:W-:-:S13]  /*0e00*/  ISETP.NE.AND P1, PT, R5, 0x1, PT ;  /* 0x000000010500780c */ /* 0x000fda0003f25270 */
[----:B------:R-:W-:Y:S05]  /*0e10*/  @!P1 BRA `(.L_x_16) ;  /* 0x0000000000ec9947 */ /* 0x000fea0003800000 */
[----:B------:R-:W-:Y:S01]  /*0e20*/  BSSY.RECONVERGENT B0, `(.L_x_19) ;  /* 0x000001b000007945 */ /* 0x000fe20003800200 */
[-C--:B------:R-:W-:Y:S01]  /*0e30*/  IADD3 R11, PT, PT, R11, R3.reuse, RZ ;  /* 0x000000030b0b7210 */ /* 0x080fe20007ffe0ff */
[----:B------:R-:W-:Y:S01]  /*0e40*/  IMAD.IADD R10, R10, 0x1, R3 ;  /* 0x000000010a0a7824 */ /* 0x000fe200078e0203 */
[----:B------:R-:W-:Y:S01]  /*0e50*/  IADD3 R13, PT, PT, R8, R3, RZ ;  /* 0x00000003080d7210 */ /* 0x000fe20007ffe0ff */
[----:B------:R-:W-:Y:S06]  /*0e60*/  @!P0 BRA `(.L_x_20) ;  /* 0x0000000000388947 */ /* 0x000fec0003800000 */
        /* <DEDUP_REMOVED lines=14> */
.L_x_20:
        /* <DEDUP_REMOVED lines=8> */
.L_x_21:
[----:B------:R-:W-:Y:S05]  /*0fd0*/  BSYNC.RECONVERGENT B0 ;  /* 0x0000000000007941 */ /* 0x000fea0003800200 */
.L_x_19:
[----:B------:R-:W-:Y:S01]  /*0fe0*/  BAR.SYNC.DEFER_BLOCKING 0x0 ;  /* 0x0000000000007b1d */ /* 0x000fe20000010000 */
[----:B------:R-:W-:-:S13]  /*0ff0*/  ISETP.NE.AND P1, PT, R5, 0x2, PT ;  /* 0x000000020500780c */ /* 0x000fda0003f25270 */
[----:B------:R-:W-:Y:S05]  /*1000*/  @!P1 BRA `(.L_x_16) ;  /* 0x0000000000709947 */ /* 0x000fea0003800000 */
[----:B------:R-:W-:Y:S01]  /*1010*/  BSSY.RECONVERGENT B0, `(.L_x_22) ;  /* 0x000001a000007945 */ /* 0x000fe20003800200 */
[----:B------:R-:W-:-:S03]  /*1020*/  IMAD.IADD R13, R13, 0x1, R3 ;  /* 0x000000010d0d7824 */ /* 0x000fc600078e0203 */
[----:B------:R-:W-:Y:S05]  /*1030*/  @!P0 BRA `(.L_x_23) ;  /* 0x0000000000388947 */ /* 0x000fea0003800000 */
[----:B------:R-:W-:-:S04]  /*1040*/  IADD3 R3, PT, PT, R4, R3, R11 ;  /* 0x0000000304037210 */ /* 0x000fc80007ffe00b */
[----:B------:R-:W-:-:S13]  /*1050*/  ISETP.GE.U32.AND P0, PT, R3, R17, PT ;  /* 0x000000110300720c */ /* 0x000fda0003f06070 */
[----:B------:R-:W-:Y:S05]  /*1060*/  @P0 BRA `(.L_x_24) ;  /* 0x0000000000500947 */ /* 0x000fea0003800000 */
[----:B01----:R-:W0:Y:S01]  /*1070*/  LDC.64 R8, c[0x0][0x388] ;  /* 0x0000e200ff087b82 */ /* 0x003e220000000a00 */
        /* <DEDUP_REMOVED lines=10> */
.L_x_23:
[----:B01----:R-:W0:Y:S01]  /*1120*/  LDC.64 R8, c[0x0][0x388] ;  /* 0x0000e200ff087b82 */ /* 0x003e220000000a00 */
[----:B------:R-:W-:-:S04]  /*1130*/  IMAD.IADD R7, R10, 0x1, R3 ;  /* 0x000000010a077824 */ /* 0x000fc800078e0203 */
[----:B0-----:R-:W-:-:S04]  /*1140*/  IMAD.WIDE.U32 R6, R7, 0x4, R8 ;  /* 0x0000000407067825 */ /* 0x001fc800078e0008 */
[----:B------:R-:W-:Y:S01]  /*1150*/  IMAD.WIDE.U32 R8, R13, 0x4, R8 ;  /* 0x000000040d087825 */ /* 0x000fe200078e0008 */
[----:B------:R-:W2:Y:S04]  /*1160*/  LDG.E R3, desc[UR36][R6.64] ;  /* 0x0000002406037981 */ /* 0x000ea8000c1e1900 */
[----:B------:R-:W2:Y:S02]  /*1170*/  LDG.E R5, desc[UR36][R8.64] ;  /* 0x0000002408057981 */ /* 0x000ea4000c1e1900 */
[----:B--2---:R-:W-:-:S13]  /*1180*/  ISETP.GT.AND P0, PT, R3, R5, PT ;  /* 0x000000050300720c */ /* 0x004fda0003f04270 */
[----:B------:R3:W-:Y:S04]  /*1190*/  @P0 STG.E desc[UR36][R6.64], R5 ;  /* 0x0000000506000986 */ /* 0x0007e8000c101924 */
[----:B------:R3:W-:Y:S02]  /*11a0*/  @P0 STG.E desc[UR36][R8.64], R3 ;  /* 0x0000000308000986 */ /* 0x0007e4000c101924 */
.L_x_24:
[----:B------:R-:W-:Y:S05]  /*11b0*/  BSYNC.RECONVERGENT B0 ;  /* 0x0000000000007941 */ /* 0x000fea0003800200 */
.L_x_22:
[----:B------:R-:W-:Y:S06]  /*11c0*/  BAR.SYNC.DEFER_BLOCKING 0x0 ;  /* 0x0000000000007b1d */ /* 0x000fec0000010000 */
.L_x_16:
[----:B------:R-:W-:Y:S01]  /*11d0*/  IADD3 R4, PT, PT, R4, 0x1, RZ ;  /* 0x0000000104047810 */ /* 0x000fe20007ffe0ff */
[----:B------:R-:W-:Y:S05]  /*11e0*/  WARPSYNC.ALL ;  /* 0x0000000000007948 */ /* 0x000fea0003800000 */
[----:B------:R-:W-:Y:S01]  /*11f0*/  BAR.SYNC.DEFER_BLOCKING 0x0 ;  /* 0x0000000000007b1d */ /* 0x000fe20000010000 */
[----:B------:R-:W-:-:S13]  /*1200*/  ISETP.NE.AND P0, PT, R4, R17, PT ;  /* 0x000000110400720c */ /* 0x000fda0003f05270 */
[----:B------:R-:W-:Y:S05]  /*1210*/  @P0 BRA `(.L_x_25) ;  /* 0xfffffff000200947 */ /* 0x000fea000383ffff */
[----:B------:R-:W-:Y:S05]  /*1220*/  EXIT ;  /* 0x000000000000794d */ /* 0x000fea0003800000 */
.L_x_26:
[----:B------:R-:W-:-:S00]  /*1230*/  BRA `(.L_x_26) ;  /* 0xfffffffc00fc7947 */ /* 0x000fc0000383ffff */
[----:B------:R-:W-:-:S00]  /*1240*/  NOP ;  /* 0x0000000000007918 */ /* 0x000fc00000000000 */
        /* <DEDUP_REMOVED lines=11> */
.L_x_68:


//--------------------- .text._Z12BitonicMergeiPji --------------------------
	.section	.text._Z12BitonicMergeiPji,"ax",@progbits
	.align	128
        .global         _Z12BitonicMergeiPji
        .type           _Z12BitonicMergeiPji,@function
        .size           _Z12BitonicMergeiPji,(.L_x_69 - _Z12BitonicMergeiPji)
        .other          _Z12BitonicMergeiPji,@"STO_CUDA_ENTRY STV_DEFAULT"
_Z12BitonicMergeiPji:
.text._Z12BitonicMergeiPji:
[----:B------:R-:W-:Y:S01]  /*0000*/  LDC R1, c[0x0][0x37c] ;  /* 0x0000df00ff017b82 */ /* 0x000fe20000000800 */
[----:B------:R-:W0:Y:S07]  /*0010*/  S2R R0, SR_TID.X ;  /* 0x0000000000007919 */ /* 0x000e2e0000002100 */
[----:B------:R-:W0:Y:S01]  /*0020*/  S2UR UR4, SR_CTAID.X ;  /* 0x00000000000479c3 */ /* 0x000e220000002500 */
[----:B------:R-:W1:Y:S01]  /*0030*/  LDCU.64 UR10, c[0x0][0x358] ;  /* 0x00006b00ff0a77ac */ /* 0x000e620008000a00 */
[----:B------:R-:W2:Y:S06]  /*0040*/  LDCU UR7, c[0x0][0x390] ;  /* 0x00007200ff0777ac */ /* 0x000eac0008000800 */
[----:B------:R-:W0:Y:S08]  /*0050*/  LDC R5, c[0x0][0x360] ;  /* 0x0000d800ff057b82 */ /* 0x000e300000000800 */
[----:B------:R-:W3:Y:S01]  /*0060*/  LDC.64 R2, c[0x0][0x388] ;  /* 0x0000e200ff027b82 */ /* 0x000ee20000000a00 */
[----:B0-----:R-:W-:-:S04]  /*0070*/  IMAD R5, R5, UR4, R0 ;  /* 0x0000000405057c24 */ /* 0x001fc8000f8e0200 */
[----:B---3--:R-:W-:-:S05]  /*0080*/  IMAD.WIDE.U32 R2, R5, 0x4, R2 ;  /* 0x0000000405027825 */ /* 0x008fca00078e0002 */
[----:B-1----:R-:W3:Y:S01]  /*0090*/  LDG.E R5, desc[UR10][R2.64] ;  /* 0x0000000a02057981 */ /* 0x002ee2000c1e1900 */
[----:B------:R-:W0:Y:S01]  /*00a0*/  S2UR UR5, SR_CgaCtaId ;  /* 0x00000000000579c3 */ /* 0x000e220000008800 */
[----:B------:R-:W-:Y:S01]  /*00b0*/  UMOV UR4, 0x400 ;  /* 0x0000040000047882 */ /* 0x000fe20000000000 */
[----:B--2---:R-:W-:Y:S02]  /*00c0*/  UISETP.GE.AND UP0, UPT, UR7, 0x2, UPT ;  /* 0x000000020700788c */ /* 0x004fe4000bf06270 */
[----:B0-----:R-:W-:-:S06]  /*00d0*/  ULEA UR4, UR5, UR4, 0x18 ;  /* 0x0000000405047291 */ /* 0x001fcc000f8ec0ff */
[----:B------:R-:W-:-:S05]  /*00e0*/  LEA R4, R0, UR4, 0x2 ;  /* 0x0000000400047c11 */ /* 0x000fca000f8e10ff */
[----:B---3--:R0:W-:Y:S01]  /*00f0*/  STS [R4], R5 ;  /* 0x0000000504007388 */ /* 0x0081e20000000800 */
[----:B------:R-:W-:Y:S05]  /*0100*/  BRA.U !UP0, `(.L_x_27) ;  /* 0x0000000d085c7547 */ /* 0x000fea000b800000 */
[----:B------:R-:W-:Y:S01]  /*0110*/  UMOV UR5, 0x1 ;  /* 0x0000000100057882 */ /* 0x000fe20000000000 */
[----:B------:R-:W-:-:S05]  /*0120*/  UMOV UR4, URZ ;  /* 0x000000ff00047c82 */ /* 0x000fca0008000000 */
.L_x_52:
[----:B------:R-:W-:Y:S01]  /*0130*/  ULOP3.LUT UP0, UR13, UR5, 0x3, URZ, 0xc0, !UPT ;  /* 0x00000003050d7892 */ /* 0x000fe2000f80c0ff */
[----:B------:R-:W-:Y:S01]  /*0140*/  UMOV UR7, 0x1 ;  /* 0x0000000100077882 */ /* 0x000fe20000000000 */
[----:B------:R-:W-:Y:S01]  /*0150*/  UMOV UR8, UR5 ;  /* 0x0000000500087c82 */ /* 0x000fe20008000000 */
[----:B------:R-:W-:-:S06]  /*0160*/  USHF.L.U32 UR6, UR7, UR5, URZ ;  /* 0x0000000507067299 */ /* 0x000fcc00080006ff */
[----:B------:R-:W-:Y:S01]  /*0170*/  LOP3.LUT R8, R0, UR6, RZ, 0xc0, !PT ;  /* 0x0000000600087c12 */ /* 0x000fe2000f8ec0ff */
[----:B------:R-:W-:Y:S01]  /*0180*/  UMOV UR6, UR5 ;  /* 0x0000000500067c82 */ /* 0x000fe20008000000 */
[----:B01234-:R-:W-:Y:S05]  /*0190*/  BRA.U !UP0, `(.L_x_28) ;  /* 0x0000000508587547 */ /* 0x01ffea000b800000 */
[----:B------:R-:W1:Y:S01]  /*01a0*/  LDCU UR12, c[0x0][0x380] ;  /* 0x00007000ff0c77ac */ /* 0x000e620008000800 */
[----:B------:R-:W-:Y:S01]  /*01b0*/  BSSY.RECONVERGENT B0, `(.L_x_29) ;  /* 0x0000019000007945 */ /* 0x000fe20003800200 */
[----:B------:R-:W-:-:S04]  /*01c0*/  UIADD3 UR6, UPT, UPT, UR5, -0x1, URZ ;  /* 0xffffffff05067890 */ /* 0x000fc8000fffe0ff */
[----:B------:R-:W-:-:S06]  /*01d0*/  USHF.L.U32 UR9, UR7, UR6, URZ ;  /* 0x0000000607097299 */ /* 0x000fcc00080006ff */
[----:B------:R-:W-:-:S04]  /*01e0*/  LOP3.LUT P0, RZ, R0, UR9, RZ, 0xc0, !PT ;  /* 0x0000000900ff7c12 */ /* 0x000fc8000f80c0ff */
[----:B-1----:R-:W-:-:S13]  /*01f0*/  ISETP.GE.U32.OR P0, PT, R0, UR12, P0 ;  /* 0x0000000c00007c0c */ /* 0x002fda0008706470 */
[----:B------:R-:W-:Y:S05]  /*0200*/  @P0 BRA `(.L_x_30) ;  /* 0x00000000004c0947 */ /* 0x000fea0003800000 */
[----:B------:R-:W-:-:S13]  /*0210*/  ISETP.NE.AND P0, PT, R8, RZ, PT ;  /* 0x000000ff0800720c */ /* 0x000fda0003f05270 */
[----:B------:R-:W-:Y:S05]  /*0220*/  @!P0 BRA `(.L_x_31) ;  /* 0x0000000000288947 */ /* 0x000fea0003800000 */
[----:B0-----:R-:W-:-:S05]  /*0230*/  IMAD.MOV.U32 R5, RZ, RZ, 0x4 ;  /* 0x00000004ff057424 */ /* 0x001fca00078e00ff */
[----:B------:R-:W-:-:S05]  /*0240*/  SHF.L.U32 R5, R5, UR6, RZ ;  /* 0x0000000605057c19 */ /* 0x000fca00080006ff */
[----:B------:R-:W-:Y:S02]  /*0250*/  IMAD.IADD R6, R4, 0x1, R5 ;  /* 0x0000000104067824 */ /* 0x000fe400078e0205 */
[----:B------:R-:W-:Y:S04]  /*0260*/  LDS R5, [R4] ;  /* 0x0000000004057984 */ /* 0x000fe80000000800 */
[----:B------:R-:W0:Y:S02]  /*0270*/  LDS R7, [R6] ;  /* 0x0000000006077984 */ /* 0x000e240000000800 */
[----:B0-----:R-:W-:-:S13]  /*0280*/  ISETP.GE.AND P0, PT, R5, R7, PT ;  /* 0x000000070500720c */ /* 0x001fda0003f06270 */
[----:B------:R-:W-:Y:S05]  /*0290*/  @P0 BRA `(.L_x_30) ;  /* 0x0000000000280947 */ /* 0x000fea0003800000 */
[----:B------:R2:W-:Y:S04]  /*02a0*/  STS [R4], R7 ;  /* 0x0000000704007388 */ /* 0x0005e80000000800 */
[----:B------:R2:W-:Y:S01]  /*02b0*/  STS [R6], R5 ;  /* 0x0000000506007388 */ /* 0x0005e20000000800 */
[----:B------:R-:W-:Y:S05]  /*02c0*/  BRA `(.L_x_30) ;  /* 0x00000000001c7947 */ /* 0x000fea0003800000 */
.L_x_31:
[----:B------:R-:W-:Y:S01]  /*02d0*/  UMOV UR9, 0x4 ;  /* 0x0000000400097882 */ /* 0x000fe20000000000 */
[----:B0-----:R-:W-:Y:S01]  /*02e0*/  LDS R5, [R4] ;  /* 0x0000000004057984 */ /* 0x001fe20000000800 */
[----:B------:R-:W-:-:S09]  /*02f0*/  USHF.L.U32 UR9, UR9, UR6, URZ ;  /* 0x0000000609097299 */ /* 0x000fd200080006ff */
[----:B------:R-:W0:Y:S02]  /*0300*/  LDS R6, [R4+UR9] ;  /* 0x0000000904067984 */ /* 0x000e240008000800 */
[----:B0-----:R-:W-:-:S13]  /*0310*/  ISETP.GT.AND P0, PT, R5, R6, PT ;  /* 0x000000060500720c */ /* 0x001fda0003f04270 */
[----:B------:R1:W-:Y:S04]  /*0320*/  @P0 STS [R4], R6 ;  /* 0x0000000604000388 */ /* 0x0003e80000000800 */
[----:B------:R1:W-:Y:S02]  /*0330*/  @P0 STS [R4+UR9], R5 ;  /* 0x0000000504000988 */ /* 0x0003e40008000809 */
.L_x_30:
[----:B------:R-:W-:Y:S05]  /*0340*/  BSYNC.RECONVERGENT B0 ;  /* 0x0000000000007941 */ /* 0x000fea0003800200 */
.L_x_29:
[----:B------:R-:W-:Y:S01]  /*0350*/  BAR.SYNC.DEFER_BLOCKING 0x0 ;  /* 0x0000000000007b1d */ /* 0x000fe20000010000 */
[----:B------:R-:W-:-:S09]  /*0360*/  UISETP.NE.AND UP0, UPT, UR13, 0x1, UPT ;  /* 0x000000010d00788c */ /* 0x000fd2000bf05270 */
[----:B------:R-:W-:Y:S05]  /*0370*/  BRA.U !UP0, `(.L_x_28) ;  /* 0x0000000108e07547 */ /* 0x000fea000b800000 */
[----:B------:R-:W-:Y:S01]  /*0380*/  UIADD3 UR6, UPT, UPT, UR5, -0x2, URZ ;  /* 0xfffffffe05067890 */ /* 0x000fe2000fffe0ff */
[----:B------:R-:W-:Y:S03]  /*0390*/  BSSY.RECONVERGENT B0, `(.L_x_32) ;  /* 0x0000018000007945 */ /* 0x000fe60003800200 */
[----:B------:R-:W-:-:S06]  /*03a0*/  USHF.L.U32 UR9, UR7, UR6, URZ ;  /* 0x0000000607097299 */ /* 0x000fcc00080006ff */
[----:B------:R-:W-:-:S04]  /*03b0*/  LOP3.LUT P0, RZ, R0, UR9, RZ, 0xc0, !PT ;  /* 0x0000000900ff7c12 */ /* 0x000fc8000f80c0ff */
[----:B------:R-:W-:-:S13]  /*03c0*/  ISETP.GE.U32.OR P0, PT, R0, UR12, P0 ;  /* 0x0000000c00007c0c */ /* 0x000fda0008706470 */
[----:B------:R-:W-:Y:S05]  /*03d0*/  @P0 BRA `(.L_x_33) ;  /* 0x00000000004c0947 */ /* 0x000fea0003800000 */
[----:B------:R-:W-:-:S13]  /*03e0*/  ISETP.NE.AND P0, PT, R8, RZ, PT ;  /* 0x000000ff0800720c */ /* 0x000fda0003f05270 */
[----:B------:R-:W-:Y:S05]  /*03f0*/  @!P0 BRA `(.L_x_34) ;  /* 0x0000000000288947 */ /* 0x000fea0003800000 */
[----:B012---:R-:W-:-:S05]  /*0400*/  IMAD.MOV.U32 R5, RZ, RZ, 0x4 ;  /* 0x00000004ff057424 */ /* 0x007fca00078e00ff */
        /* <DEDUP_REMOVED lines=9> */
.L_x_34:
[----:B------:R-:W-:Y:S01]  /*04a0*/  UMOV UR9, 0x4 ;  /* 0x0000000400097882 */ /* 0x000fe20000000000 */
[----:B012---:R-:W-:Y:S01]  /*04b0*/  LDS R5, [R4] ;  /* 0x0000000004057984 */ /* 0x007fe20000000800 */
[----:B------:R-:W-:-:S09]  /*04c0*/  USHF.L.U32 UR9, UR9, UR6, URZ ;  /* 0x0000000609097299 */ /* 0x000fd200080006ff */
[----:B------:R-:W0:Y:S02]  /*04d0*/  LDS R6, [R4+UR9] ;  /* 0x0000000904067984 */ /* 0x000e240008000800 */
[----:B0-----:R-:W-:-:S13]  /*04e0*/  ISETP.GT.AND P0, PT, R5, R6, PT ;  /* 0x000000060500720c */ /* 0x001fda0003f04270 */
[----:B------:R3:W-:Y:S04]  /*04f0*/  @P0 STS [R4], R6 ;  /* 0x0000000604000388 */ /* 0x0007e80000000800 */
[----:B------:R3:W-:Y:S02]  /*0500*/  @P0 STS [R4+UR9], R5 ;  /* 0x0000000504000988 */ /* 0x0007e40008000809 */
.L_x_33:
[----:B------:R-:W-:Y:S05]  /*0510*/  BSYNC.RECONVERGENT B0 ;  /* 0x0000000000007941 */ /* 0x000fea0003800200 */
.L_x_32:
        /* <DEDUP_REMOVED lines=11> */
[----:B01234-:R-:W-:-:S05]  /*05d0*/  IMAD.MOV.U32 R5, RZ, RZ, 0x4 ;  /* 0x00000004ff057424 */ /* 0x01ffca00078e00ff */
        /* <DEDUP_REMOVED lines=9> */
.L_x_37:
[----:B------:R-:W-:Y:S01]  /*0670*/  UMOV UR7, 0x4 ;  /* 0x0000000400077882 */ /* 0x000fe20000000000 */
[----:B01234-:R-:W-:Y:S01]  /*0680*/  LDS R5, [R4] ;  /* 0x0000000004057984 */ /* 0x01ffe20000000800 */
[----:B------:R-:W-:-:S09]  /*0690*/  USHF.L.U32 UR7, UR7, UR6, URZ ;  /* 0x0000000607077299 */ /* 0x000fd200080006ff */
[----:B------:R-:W0:Y:S02]  /*06a0*/  LDS R6, [R4+UR7] ;  /* 0x0000000704067984 */ /* 0x000e240008000800 */
[----:B0-----:R-:W-:-:S13]  /*06b0*/  ISETP.GT.AND P0, PT, R5, R6, PT ;  /* 0x000000060500720c */ /* 0x001fda0003f04270 */
[----:B------:R0:W-:Y:S04]  /*06c0*/  @P0 STS [R4], R6 ;  /* 0x0000000604000388 */ /* 0x0001e80000000800 */
[----:B------:R0:W-:Y:S02]  /*06d0*/  @P0 STS [R4+UR7], R5 ;  /* 0x0000000504000988 */ /* 0x0001e40008000807 */
.L_x_36:
[----:B------:R-:W-:Y:S05]  /*06e0*/  BSYNC.RECONVERGENT B0 ;  /* 0x0000000000007941 */ /* 0x000fea0003800200 */
.L_x_35:
[----:B------:R-:W-:Y:S06]  /*06f0*/  BAR.SYNC.DEFER_BLOCKING 0x0 ;  /* 0x0000000000007b1d */ /* 0x000fec0000010000 */
.L_x_28:
[----:B------:R-:W-:-:S09]  /*0700*/  UISETP.GE.U32.AND UP0, UPT, UR4, 0x3, UPT ;  /* 0x000000030400788c */ /* 0x000fd2000bf06070 */
[----:B------:R-:W-:Y:S05]  /*0710*/  BRA.U !UP0, `(.L_x_38) ;  /* 0x0000000508c47547 */ /* 0x000fea000b800000 */
[----:B------:R-:W0:Y:S01]  /*0720*/  LDCU UR13, c[0x0][0x380] ;  /* 0x00007000ff0d77ac */ /* 0x000e220008000800 */
[----:B------:R-:W-:-:S12]  /*0730*/  UIADD3 UR7, UPT, UPT, UR6, -0x2, URZ ;  /* 0xfffffffe06077890 */ /* 0x000fd8000fffe0ff */
.L_x_51:
[----:B------:R-:W-:Y:S01]  /*0740*/  UIADD3 UR9, UPT, UPT, UR7, 0x1, URZ ;  /* 0x0000000107097890 */ /* 0x000fe2000fffe0ff */
[----:B------:R-:W-:Y:S01]  /*0750*/  BSSY.RECONVERGENT B0, `(.L_x_39) ;  /* 0x0000019000007945 */ /* 0x000fe20003800200 */
[----:B------:R-:W-:Y:S02]  /*0760*/  UMOV UR4, 0x1 ;  /* 0x0000000100047882 */ /* 0x000fe40000000000 */
[----:B------:R-:W-:-:S06]  /*0770*/  USHF.L.U32 UR6, UR4, UR9, URZ ;  /* 0x0000000904067299 */ /* 0x000fcc00080006ff */
[----:B------:R-:W-:-:S04]  /*0780*/  LOP3.LUT P0, RZ, R0, UR6, RZ, 0xc0, !PT ;  /* 0x0000000600ff7c12 */ /* 0x000fc8000f80c0ff */
[----:B0-----:R-:W-:-:S13]  /*0790*/  ISETP.GE.U32.OR P0, PT, R0, UR13, P0 ;  /* 0x0000000d00007c0c */ /* 0x001fda0008706470 */
[----:B------:R-:W-:Y:S05]  /*07a0*/  @P0 BRA `(.L_x_40) ;  /* 0x00000000004c0947 */ /* 0x000fea0003800000 */
[----:B------:R-:W-:-:S13]  /*07b0*/  ISETP.NE.AND P0, PT, R8, RZ, PT ;  /* 0x000000ff0800720c */ /* 0x000fda0003f05270 */
[----:B------:R-:W-:Y:S05]  /*07c0*/  @!P0 BRA `(.L_x_41) ;  /* 0x0000000000288947 */ /* 0x000fea0003800000 */
[----:B-1234-:R-:W-:-:S05]  /*07d0*/  IMAD.MOV.U32 R5, RZ, RZ, 0x4 ;  /* 0x00000004ff057424 */ /* 0x01efca00078e00ff */
        /* <DEDUP_REMOVED lines=9> */
.L_x_41:
[----:B------:R-:W-:Y:S01]  /*0870*/  UMOV UR6, 0x4 ;  /* 0x0000000400067882 */ /* 0x000fe20000000000 */
[----:B-1234-:R-:W-:Y:S01]  /*0880*/  LDS R5, [R4] ;  /* 0x0000000004057984 */ /* 0x01efe20000000800 */
[----:B------:R-:W-:-:S09]  /*0890*/  USHF.L.U32 UR6, UR6, UR9, URZ ;  /* 0x0000000906067299 */ /* 0x000fd200080006ff */
[----:B------:R-:W0:Y:S02]  /*08a0*/  LDS R6, [R4+UR6] ;  /* 0x0000000604067984 */ /* 0x000e240008000800 */
[----:B0-----:R-:W-:-:S13]  /*08b0*/  ISETP.GT.AND P0, PT, R5, R6, PT ;  /* 0x000000060500720c */ /* 0x001fda0003f04270 */
[----:B------:R0:W-:Y:S04]  /*08c0*/  @P0 STS [R4], R6 ;  /* 0x0000000604000388 */ /* 0x0001e80000000800 */
[----:B------:R0:W-:Y:S02]  /*08d0*/  @P0 STS [R4+UR6], R5 ;  /* 0x0000000504000988 */ /* 0x0001e40008000806 */
.L_x_40:
[----:B------:R-:W-:Y:S05]  /*08e0*/  BSYNC.RECONVERGENT B0 ;  /* 0x0000000000007941 */ /* 0x000fea0003800200 */
.L_x_39:
[----:B------:R-:W-:Y:S01]  /*08f0*/  USHF.L.U32 UR6, UR4, UR7, URZ ;  /* 0x0000000704067299 */ /* 0x000fe200080006ff */
[----:B------:R-:W-:Y:S01]  /*0900*/  BAR.SYNC.DEFER_BLOCKING 0x0 ;  /* 0x0000000000007b1d */ /* 0x000fe20000010000 */
[----:B------:R-:W-:-:S04]  /*0910*/  UIADD3 UR9, UPT, UPT, UR7, -0x2, URZ ;  /* 0xfffffffe07097890 */ /* 0x000fc8000fffe0ff */
[C---:B------:R-:W-:Y:S01]  /*0920*/  LOP3.LUT P0, RZ, R0.reuse, UR6, RZ, 0xc0, !PT ;  /* 0x0000000600ff7c12 */ /* 0x040fe2000f80c0ff */
[----:B------:R-:W-:Y:S03]  /*0930*/  BSSY.RECONVERGENT B0, `(.L_x_42) ;  /* 0x0000016000007945 */ /* 0x000fe60003800200 */
        /* <DEDUP_REMOVED lines=14> */
.L_x_44:
[----:B------:R-:W-:Y:S01]  /*0a20*/  UMOV UR6, 0x4 ;  /* 0x0000000400067882 */ /* 0x000fe20000000000 */
[----:B01234-:R-:W-:Y:S01]  /*0a30*/  LDS R5, [R4] ;  /* 0x0000000004057984 */ /* 0x01ffe20000000800 */
[----:B------:R-:W-:-:S09]  /*0a40*/  USHF.L.U32 UR6, UR6, UR7, URZ ;  /* 0x0000000706067299 */ /* 0x000fd200080006ff */
[----:B------:R-:W0:Y:S02]  /*0a50*/  LDS R6, [R4+UR6] ;  /* 0x0000000604067984 */ /* 0x000e240008000800 */
[----:B0-----:R-:W-:-:S13]  /*0a60*/  ISETP.GT.AND P0, PT, R5, R6, PT ;  /* 0x000000060500720c */ /* 0x001fda0003f04270 */
[----:B------:R0:W-:Y:S04]  /*0a70*/  @P0 STS [R4], R6 ;  /* 0x0000000604000388 */ /* 0x0001e80000000800 */
[----:B------:R0:W-:Y:S02]  /*0a80*/  @P0 STS [R4+UR6], R5 ;  /* 0x0000000504000988 */ /* 0x0001e40008000806 */
.L_x_43:
[----:B------:R-:W-:Y:S05]  /*0a90*/  BSYNC.RECONVERGENT B0 ;  /* 0x0000000000007941 */ /* 0x000fea0003800200 */
.L_x_42:
[----:B------:R-:W-:Y:S01]  /*0aa0*/  UIADD3 UR12, UPT, UPT, UR7, -0x1, URZ ;  /* 0xffffffff070c7890 */ /* 0x000fe2000fffe0ff */
[----:B------:R-:W-:Y:S03]  /*0ab0*/  BAR.SYNC.DEFER_BLOCKING 0x0 ;  /* 0x0000000000007b1d */ /* 0x000fe60000010000 */
[----:B------:R-:W-:-:S03]  /*0ac0*/  USHF.L.U32 UR6, UR4, UR12, URZ ;  /* 0x0000000c04067299 */ /* 0x000fc600080006ff */
[----:B------:R-:W-:Y:S03]  /*0ad0*/  BSSY.RECONVERGENT B0, `(.L_x_45) ;  /* 0x0000017000007945 */ /* 0x000fe60003800200 */
        /* <DEDUP_REMOVED lines=15> */
.L_x_47:
[----:B------:R-:W-:Y:S01]  /*0bd0*/  UMOV UR6, 0x4 ;  /* 0x0000000400067882 */ /* 0x000fe20000000000 */
[----:B01234-:R-:W-:Y:S01]  /*0be0*/  LDS R5, [R4] ;  /* 0x0000000004057984 */ /* 0x01ffe20000000800 */
[----:B------:R-:W-:-:S09]  /*0bf0*/  USHF.L.U32 UR6, UR6, UR12, URZ ;  /* 0x0000000c06067299 */ /* 0x000fd200080006ff */
[----:B------:R-:W0:Y:S02]  /*0c00*/  LDS R6, [R4+UR6] ;  /* 0x0000000604067984 */ /* 0x000e240008000800 */
[----:B0-----:R-:W-:-:S13]  /*0c10*/  ISETP.GT.AND P0, PT, R5, R6, PT ;  /* 0x000000060500720c */ /* 0x001fda0003f04270 */
[----:B------:R0:W-:Y:S04]  /*0c20*/  @P0 STS [R4], R6 ;  /* 0x0000000604000388 */ /* 0x0001e80000000800 */
[----:B------:R0:W-:Y:S02]  /*0c30*/  @P0 STS [R4+UR6], R5 ;  /* 0x0000000504000988 */ /* 0x0001e40008000806 */
.L_x_46:
[----:B------:R-:W-:Y:S05]  /*0c40*/  BSYNC.RECONVERGENT B0 ;  /* 0x0000000000007941 */ /* 0x000fea0003800200 */
.L_x_45:
[----:B------:R-:W-:Y:S01]  /*0c50*/  USHF.L.U32 UR4, UR4, UR9, URZ ;  /* 0x0000000904047299 */ /* 0x000fe200080006ff */
[----:B------:R-:W-:Y:S05]  /*0c60*/  BAR.SYNC.DEFER_BLOCKING 0x0 ;  /* 0x0000000000007b1d */ /* 0x000fea0000010000 */
        /* <DEDUP_REMOVED lines=16> */
.L_x_50:
[----:B------:R-:W-:Y:S01]  /*0d70*/  UMOV UR4, 0x4 ;  /* 0x0000000400047882 */ /* 0x000fe20000000000 */
[----:B01234-:R-:W-:Y:S01]  /*0d80*/  LDS R5, [R4] ;  /* 0x0000000004057984 */ /* 0x01ffe20000000800 */
[----:B------:R-:W-:-:S09]  /*0d90*/  USHF.L.U32 UR4, UR4, UR9, URZ ;  /* 0x0000000904047299 */ /* 0x000fd200080006ff */
[----:B------:R-:W0:Y:S02]  /*0da0*/  LDS R6, [R4+UR4] ;  /* 0x0000000404067984 */ /* 0x000e240008000800 */
[----:B0-----:R-:W-:-:S13]  /*0db0*/  ISETP.GT.AND P0, PT, R5, R6, PT ;  /* 0x000000060500720c */ /* 0x001fda0003f04270 */
[----:B------:R0:W-:Y:S04]  /*0dc0*/  @P0 STS [R4], R6 ;  /* 0x0000000604000388 */ /* 0x0001e80000000800 */
[----:B------:R0:W-:Y:S02]  /*0dd0*/  @P0 STS [R4+UR4], R5 ;  /* 0x0000000504000988 */ /* 0x0001e40008000804 */
.L_x_49:
[----:B------:R-:W-:Y:S05]  /*0de0*/  BSYNC.RECONVERGENT B0 ;  /* 0x0000000000007941 */ /* 0x000fea0003800200 */
.L_x_48:
[----:B------:R-:W-:Y:S01]  /*0df0*/  BAR.SYNC.DEFER_BLOCKING 0x0 ;  /* 0x0000000000007b1d */ /* 0x000fe20000010000 */
[----:B------:R-:W-:-:S04]  /*0e00*/  UIADD3 UR7, UPT, UPT, UR7, -0x4, URZ ;  /* 0xfffffffc07077890 */ /* 0x000fc8000fffe0ff */
[----:B------:R-:W-:-:S09]  /*0e10*/  UISETP.NE.AND UP0, UPT, UR7, -0x2, UPT ;  /* 0xfffffffe0700788c */ /* 0x000fd2000bf05270 */
[----:B------:R-:W-:Y:S05]  /*0e20*/  BRA.U UP0, `(.L_x_51) ;  /* 0xfffffff900447547 */ /* 0x000fea000b83ffff */
.L_x_38:
[----:B------:R-:W5:Y:S01]  /*0e30*/  LDCU UR7, c[0x0][0x390] ;  /* 0x00007200ff0777ac */ /* 0x000f620008000800 */
[----:B------:R-:W-:Y:S01]  /*0e40*/  UIADD3 UR5, UPT, UPT, UR5, 0x1, URZ ;  /* 0x0000000105057890 */ /* 0x000fe2000fffe0ff */
[----:B------:R-:W-:-:S03]  /*0e50*/  UMOV UR4, UR8 ;  /* 0x0000000800047c82 */ /* 0x000fc60008000000 */
[----:B-----5:R-:W-:-:S09]  /*0e60*/  UISETP.NE.AND UP0, UPT, UR5, UR7, UPT ;  /* 0x000000070500728c */ /* 0x020fd2000bf05270 */
[----:B------:R-:W-:Y:S05]  /*0e70*/  BRA.U UP0, `(.L_x_52) ;  /* 0xfffffff100ac7547 */ /* 0x000fea000b83ffff */
.L_x_27:
[----:B------:R-:W-:Y:S01]  /*0e80*/  BAR.SYNC.DEFER_BLOCKING 0x0 ;  /* 0x0000000000007b1d */ /* 0x000fe20000010000 */
[----:B------:R-:W-:-:S09]  /*0e90*/  UISETP.GE.AND UP0, UPT, UR7, 0x1, UPT ;  /* 0x000000010700788c */ /* 0x000fd2000bf06270 */
[----:B------:R-:W-:Y:S05]  /*0ea0*/  BRA.U !UP0, `(.L_x_53) ;  /* 0x00000005087c7547 */ /* 0x000fea000b800000 */
[----:B------:R-:W-:Y:S01]  /*0eb0*/  ULOP3.LUT UP0, UR4, UR7, 0x3, URZ, 0xc0, !UPT ;  /* 0x0000000307047892 */ /* 0x000fe2000f80c0ff */
[----:B------:R-:W0:Y:S08]  /*0ec0*/  LDCU UR5, c[0x0][0x390] ;  /* 0x00007200ff0577ac */ /* 0x000e300008000800 */
[----:B------:R-:W-:Y:S05]  /*0ed0*/  BRA.U !UP0, `(.L_x_54) ;  /* 0x00000001085c7547 */ /* 0x000fea000b800000 */
[----:B------:R-:W0:Y:S01]  /*0ee0*/  LDCU UR9, c[0x0][0x380] ;  /* 0x00007000ff0977ac */ /* 0x000e220008000800 */
[----:B------:R-:W-:Y:S02]  /*0ef0*/  UIADD3 UR6, UPT, UPT, UR7, -0x1, URZ ;  /* 0xffffffff07067890 */ /* 0x000fe4000fffe0ff */
[----:B------:R-:W-:Y:S01]  /*0f00*/  UIADD3 UR4, UPT, UPT, -UR4, URZ, URZ ;  /* 0x000000ff04047290 */ /* 0x000fe2000fffe1ff */
[----:B------:R-:W-:-:S11]  /*0f10*/  UMOV UR8, 0x1 ;  /* 0x0000000100087882 */ /* 0x000fd60000000000 */
.L_x_57:
[----:B0-----:R-:W-:Y:S01]  /*0f20*/  USHF.L.U32 UR5, UR8, UR6, URZ ;  /* 0x0000000608057299 */ /* 0x001fe200080006ff */
[----:B------:R-:W-:Y:S01]  /*0f30*/  BSSY.RECONVERGENT B0, `(.L_x_55) ;  /* 0x000000e000007945 */ /* 0x000fe20003800200 */
[----:B------:R-:W-:-:S04]  /*0f40*/  UIADD3 UR4, UPT, UPT, UR4, 0x1, URZ ;  /* 0x0000000104047890 */ /* 0x000fc8000fffe0ff */
[C---:B------:R-:W-:Y:S01]  /*0f50*/  LOP3.LUT P0, RZ, R0.reuse, UR5, RZ, 0xc0, !PT ;  /* 0x0000000500ff7c12 */ /* 0x040fe2000f80c0ff */
[----:B------:R-:W-:Y:S01]  /*0f60*/  UMOV UR5, UR6 ;  /* 0x0000000600057c82 */ /* 0x000fe20008000000 */
[----:B------:R-:W-:Y:S02]  /*0f70*/  UISETP.NE.AND UP0, UPT, UR4, URZ, UPT ;  /* 0x000000ff0400728c */ /* 0x000fe4000bf05270 */
[----:B------:R-:W-:-:S13]  /*0f80*/  ISETP.GE.U32.OR P0, PT, R0, UR9, P0 ;  /* 0x0000000900007c0c */ /* 0x000fda0008706470 */
[----:B------:R-:W-:Y:S05]  /*0f90*/  @P0 BRA `(.L_x_56) ;  /* 0x00000000001c0947 */ /* 0x000fea0003800000 */
[----:B------:R-:W-:Y:S01]  /*0fa0*/  UMOV UR6, 0x4 ;  /* 0x0000000400067882 */ /* 0x000fe20000000000 */
[----:B-1234-:R-:W-:Y:S01]  /*0fb0*/  LDS R5, [R4] ;  /* 0x0000000004057984 */ /* 0x01efe20000000800 */
[----:B------:R-:W-:-:S09]  /*0fc0*/  USHF.L.U32 UR6, UR6, UR5, URZ ;  /* 0x0000000506067299 */ /* 0x000fd200080006ff */
[----:B------:R-:W0:Y:S02]  /*0fd0*/  LDS R6, [R4+UR6] ;  /* 0x0000000604067984 */ /* 0x000e240008000800 */
[----:B0-----:R-:W-:-:S13]  /*0fe0*/  ISETP.GT.AND P0, PT, R5, R6, PT ;  /* 0x000000060500720c */ /* 0x001fda0003f04270 */
[----:B------:R0:W-:Y:S04]  /*0ff0*/  @P0 STS [R4], R6 ;  /* 0x0000000604000388 */ /* 0x0001e80000000800 */
[----:B------:R0:W-:Y:S02]  /*1000*/  @P0 STS [R4+UR6], R5 ;  /* 0x0000000504000988 */ /* 0x0001e40008000806 */
.L_x_56:
[----:B------:R-:W-:Y:S05]  /*1010*/  BSYNC.RECONVERGENT B0 ;  /* 0x0000000000007941 */ /* 0x000fea0003800200 */
.L_x_55:
[----:B------:R-:W-:Y:S01]  /*1020*/  BAR.SYNC.DEFER_BLOCKING 0x0 ;  /* 0x0000000000007b1d */ /* 0x000fe20000010000 */
[----:B------:R-:W-:-:S05]  /*1030*/  UIADD3 UR6, UPT, UPT, UR5, -0x1, URZ ;  /* 0xffffffff05067890 */ /* 0x000fca000fffe0ff */
[----:B------:R-:W-:Y:S07]  /*1040*/  BRA.U UP0, `(.L_x_57) ;  /* 0xfffffffd00b47547 */ /* 0x000fee000b83ffff */
.L_x_54:
[----:B------:R-:W5:Y:S02]  /*1050*/  LDCU UR4, c[0x0][0x390] ;  /* 0x00007200ff0477ac */ /* 0x000f640008000800 */
[----:B-----5:R-:W-:-:S09]  /*1060*/  UISETP.GE.U32.AND UP0, UPT, UR4, 0x4, UPT ;  /* 0x000000040400788c */ /* 0x020fd2000bf06070 */
[----:B------:R-:W-:Y:S05]  /*1070*/  BRA.U !UP0, `(.L_x_53) ;  /* 0x0000000508087547 */ /* 0x000fea000b800000 */
[----:B------:R-:W1:Y:S01]  /*1080*/  LDCU UR13, c[0x0][0x380] ;  /* 0x00007000ff0d77ac */ /* 0x000e620008000800 */
[----:B0-----:R-:W-:Y:S01]  /*1090*/  UIADD3 UR6, UPT, UPT, UR5, 0x4, URZ ;  /* 0x0000000405067890 */ /* 0x001fe2000fffe0ff */
[----:B------:R-:W-:-:S11]  /*10a0*/  UMOV UR12, 0x1 ;  /* 0x00000001000c7882 */ /* 0x000fd60000000000 */
.L_x_66:
[----:B------:R-:W-:Y:S01]  /*10b0*/  UIADD3 UR8, UPT, UPT, UR6, -0x5, URZ ;  /* 0xfffffffb06087890 */ /* 0x000fe2000fffe0ff */
[----:B------:R-:W-:Y:S01]  /*10c0*/  BSSY.RECONVERGENT B0, `(.L_x_58) ;  /* 0x000000d000007945 */ /* 0x000fe20003800200 */
[----:B------:R-:W-:Y:S02]  /*10d0*/  UIADD3 UR9, UPT, UPT, UR6, -0x6, URZ ;  /* 0xfffffffa06097890 */ /* 0x000fe4000fffe0ff */
[----:B------:R-:W-:-:S06]  /*10e0*/  USHF.L.U32 UR4, UR12, UR8, URZ ;  /* 0x000000080c047299 */ /* 0x000fcc00080006ff */
[----:B------:R-:W-:-:S04]  /*10f0*/  LOP3.LUT P0, RZ, R0, UR4, RZ, 0xc0, !PT ;  /* 0x0000000400ff7c12 */ /* 0x000fc8000f80c0ff */
[----:B-1----:R-:W-:-:S13]  /*1100*/  ISETP.GE.U32.OR P0, PT, R0, UR13, P0 ;  /* 0x0000000d00007c0c */ /* 0x002fda0008706470 */
[----:B0-----:R-:W-:Y:S05]  /*1110*/  @P0 BRA `(.L_x_59) ;  /* 0x00000000001c0947 */ /* 0x001fea0003800000 */
[----:B------:R-:W-:Y:S01]  /*1120*/  UMOV UR4, 0x4 ;  /* 0x0000000400047882 */ /* 0x000fe20000000000 */
[----:B--234-:R-:W-:Y:S01]  /*1130*/  LDS R5, [R4] ;  /* 0x0000000004057984 */ /* 0x01cfe20000000800 */
[----:B------:R-:W-:-:S09]  /*1140*/  USHF.L.U32 UR4, UR4, UR8, URZ ;  /* 0x0000000804047299 */ /* 0x000fd200080006ff */
[----:B------:R-:W0:Y:S02]  /*1150*/  LDS R6, [R4+UR4] ;  /* 0x0000000404067984 */ /* 0x000e240008000800 */
[----:B0-----:R-:W-:-:S13]  /*1160*/  ISETP.GT.AND P0, PT, R5, R6, PT ;  /* 0x000000060500720c */ /* 0x001fda0003f04270 */
[----:B------:R0:W-:Y:S04]  /*1170*/  @P0 STS [R4], R6 ;  /* 0x0000000604000388 */ /* 0x0001e80000000800 */
[----:B------:R0:W-:Y:S02]  /*1180*/  @P0 STS [R4+UR4], R5 ;  /* 0x0000000504000988 */ /* 0x0001e40008000804 */
.L_x_59:
[----:B------:R-:W-:Y:S05]  /*1190*/  BSYNC.RECONVERGENT B0 ;  /* 0x0000000000007941 */ /* 0x000fea0003800200 */
.L_x_58:
[----:B------:R-:W-:Y:S01]  /*11a0*/  USHF.L.U32 UR4, UR12, UR9, URZ ;  /* 0x000000090c047299 */ /* 0x000fe200080006ff */
[----:B------:R-:W-:Y:S01]  /*11b0*/  BAR.SYNC.DEFER_BLOCKING 0x0 ;  /* 0x0000000000007b1d */ /* 0x000fe20000010000 */
[----:B------:R-:W-:-:S04]  /*11c0*/  UIADD3 UR8, UPT, UPT, UR6, -0x7, URZ ;  /* 0xfffffff906087890 */ /* 0x000fc8000fffe0ff */
[C---:B------:R-:W-:Y:S01]  /*11d0*/  LOP3.LUT P0, RZ, R0.reuse, UR4, RZ, 0xc0, !PT ;  /* 0x0000000400ff7c12 */ /* 0x040fe2000f80c0ff */
[----:B------:R-:W-:Y:S03]  /*11e0*/  BSSY.RECONVERGENT B0, `(.L_x_60) ;  /* 0x000000a000007945 */ /* 0x000fe60003800200 */
[----:B------:R-:W-:-:S13]  /*11f0*/  ISETP.GE.U32.OR P0, PT, R0, UR13, P0 ;  /* 0x0000000d00007c0c */ /* 0x000fda0008706470 */
[----:B------:R-:W-:Y:S05]  /*1200*/  @P0 BRA `(.L_x_61) ;  /* 0x00000000001c0947 */ /* 0x000fea0003800000 */
[----:B------:R-:W-:Y:S01]  /*1210*/  UMOV UR4, 0x4 ;  /* 0x0000000400047882 */ /* 0x000fe20000000000 */
[----:B0-234-:R-:W-:Y:S01]  /*1220*/  LDS R5, [R4] ;  /* 0x0000000004057984 */ /* 0x01dfe20000000800 */
[----:B------:R-:W-:-:S09]  /*1230*/  USHF.L.U32 UR4, UR4, UR9, URZ ;  /* 0x0000000904047299 */ /* 0x000fd200080006ff */
[----:B------:R-:W0:Y:S02]  /*1240*/  LDS R6, [R4+UR4] ;  /* 0x0000000404067984 */ /* 0x000e240008000800 */
[----:B0-----:R-:W-:-:S13]  /*1250*/  ISETP.GT.AND P0, PT, R5, R6, PT ;  /* 0x000000060500720c */ /* 0x001fda0003f04270 */
[----:B------:R1:W-:Y:S04]  /*1260*/  @P0 STS [R4], R6 ;  /* 0x0000000604000388 */ /* 0x0003e80000000800 */
[----:B------:R1:W-:Y:S02]  /*1270*/  @P0 STS [R4+UR4], R5 ;  /* 0x0000000504000988 */ /* 0x0003e40008000804 */
.L_x_61:
[----:B------:R-:W-:Y:S05]  /*1280*/  BSYNC.RECONVERGENT B0 ;  /* 0x0000000000007941 */ /* 0x000fea0003800200 */
.L_x_60:
        /* <DEDUP_REMOVED lines=8> */
[----:B01234-:R-:W-:Y:S01]  /*1310*/  LDS R5, [R4] ;  /* 0x0000000004057984 */ /* 0x01ffe20000000800 */
[----:B------:R-:W-:-:S09]  /*1320*/  USHF.L.U32 UR4, UR4, UR8, URZ ;  /* 0x0000000804047299 */ /* 0x000fd200080006ff */
[----:B------:R-:W0:Y:S02]  /*1330*/  LDS R6, [R4+UR4] ;  /* 0x0000000404067984 */ /* 0x000e240008000800 */
[----:B0-----:R-:W-:-:S13]  /*1340*/  ISETP.GT.AND P0, PT, R5, R6, PT ;  /* 0x000000060500720c */ /* 0x001fda0003f04270 */
[----:B------:R0:W-:Y:S04]  /*1350*/  @P0 STS [R4], R6 ;  /* 0x0000000604000388 */ /* 0x0001e80000000800 */
[----:B------:R0:W-:Y:S02]  /*1360*/  @P0 STS [R4+UR4], R5 ;  /* 0x0000000504000988 */ /* 0x0001e40008000804 */
.L_x_63:
[----:B------:R-:W-:Y:S05]  /*1370*/  BSYNC.RECONVERGENT B0 ;  /* 0x0000000000007941 */ /* 0x000fea0003800200 */
.L_x_62:
[----:B------:R-:W-:Y:S01]  /*1380*/  USHF.L.U32 UR4, UR12, UR9, URZ ;  /* 0x000000090c047299 */ /* 0x000fe200080006ff */
[----:B------:R-:W-:Y:S05]  /*1390*/  BAR.SYNC.DEFER_BLOCKING 0x0 ;  /* 0x0000000000007b1d */ /* 0x000fea0000010000 */
        /* <DEDUP_REMOVED lines=11> */
.L_x_65:
[----:B------:R-:W-:Y:S05]  /*1450*/  BSYNC.RECONVERGENT B0 ;  /* 0x0000000000007941 */ /* 0x000fea0003800200 */
.L_x_64:
[----:B------:R-:W-:Y:S01]  /*1460*/  BAR.SYNC.DEFER_BLOCKING 0x0 ;  /* 0x0000000000007b1d */ /* 0x000fe20000010000 */
[----:B------:R-:W-:-:S04]  /*1470*/  UIADD3 UR6, UPT, UPT, UR6, -0x4, URZ ;  /* 0xfffffffc06067890 */ /* 0x000fc8000fffe0ff */
[----:B------:R-:W-:-:S09]  /*1480*/  UISETP.GT.AND UP0, UPT, UR6, 0x4, UPT ;  /* 0x000000040600788c */ /* 0x000fd2000bf04270 */
[----:B------:R-:W-:Y:S05]  /*1490*/  BRA.U UP0, `(.L_x_66) ;  /* 0xfffffffd00047547 */ /* 0x000fea000b83ffff */
.L_x_53:
[----:B------:R-:W-:Y:S06]  /*14a0*/  BAR.SYNC.DEFER_BLOCKING 0x0 ;  /* 0x0000000000007b1d */ /* 0x000fec0000010000 */
[----:B01234-:R-:W0:Y:S04]  /*14b0*/  LDS R5, [R4] ;  /* 0x0000000004057984 */ /* 0x01fe280000000800 */
[----:B0-----:R-:W-:Y:S01]  /*14c0*/  STG.E desc[UR10][R2.64], R5 ;  /* 0x0000000502007986 */ /* 0x001fe2000c10190a */
[----:B------:R-:W-:Y:S05]  /*14d0*/  EXIT ;  /* 0x000000000000794d */ /* 0x000fea0003800000 */
.L_x_67:
        /* <DEDUP_REMOVED lines=10> */
.L_x_69:


//--------------------- .nv.global.init           --------------------------
	.section	.nv.global.init,"aw",@progbits
.nv.global.init:
	.type		$str,@object
	.size		$str,(.L_0 - $str)
$str:
        /*0000*/ 	.byte	0x4e, 0x5f, 0x42, 0x6c, 0x6f, 0x63, 0x6b, 0x43, 0x79, 0x63, 0x6c, 0x65, 0x20, 0x3a, 0x20, 0x25
        /*0010*/ 	.byte	0x64, 0x20, 0x2c, 0x20, 0x64, 0x69, 0x73, 0x70, 0x6c, 0x61, 0x63, 0x65, 0x6d, 0x65, 0x6e, 0x74
        /*0020*/ 	.byte	0x20, 0x3a, 0x20, 0x20, 0x25, 0x64, 0x2c, 0x20, 0x74, 0x6f, 0x74, 0x61, 0x6c, 0x61, 0x72, 0x72
        /*0030*/ 	.byte	0x61, 0x79, 0x73, 0x69, 0x7a, 0x65, 0x20, 0x3a, 0x20, 0x25, 0x64, 0x2c, 0x20, 0x63, 0x68, 0x75
        /*0040*/ 	.byte	0x6e, 0x6b, 0x20, 0x3a, 0x20, 0x25, 0x64, 0x00
.L_0:


//--------------------- .nv.shared.reserved.0     --------------------------
	.section	.nv.shared.reserved.0,"aw",@nobits
	.weak		__nv_reservedSMEM_offset_0_alias
	.size		__nv_reservedSMEM_offset_0_alias, 0, 64
	.other		__nv_reservedSMEM_offset_0_alias,@"STO_CUDA_RESERVED_SHARED STV_DEFAULT"
__nv_reservedSMEM_offset_0_alias:
	.zero		0
	.zero		64


//--------------------- .nv.shared._Z12BitonicMergeiPji --------------------------
	.section	.nv.shared._Z12BitonicMergeiPji,"aw",@nobits
	.sectionflags	@""
	.align	4
.nv.shared._Z12BitonicMergeiPji:
	.zero		5120


//--------------------- .nv.constant0._Z9MergeSortiPjii --------------------------
	.section	.nv.constant0._Z9MergeSortiPjii,"a",@progbits
	.sectionflags	@""
	.align	4
.nv.constant0._Z9MergeSortiPjii:
	.zero		920


//--------------------- .nv.constant0._Z12BitonicMergeiPji --------------------------
	.section	.nv.constant0._Z12BitonicMergeiPji,"a",@progbits
	.sectionflags	@""
	.align	4
.nv.constant0._Z12BitonicMergeiPji:
	.zero		916


//--------------------- SYMBOLS --------------------------

	.type		.nv.reservedSmem.offset0,@object
	.size		.nv.reservedSmem.offset0,0x4
	.type		.nv.reservedSmem.cap,@object
	.size		.nv.reservedSmem.cap,0x4
	.type		vprintf,@function
